// auto-generated by cutlass_sweep.sparse_gemm — config: {"arch": "sm_90", "cluster_m": 1, "cluster_n": 1, "dtype": "e4m3", "tile_k": 128, "tile_m": 64, "tile_n": 128}
#include "cutlass/cutlass.h"
#include "cutlass/gemm/collective/collective_builder.hpp"
#include "cutlass/gemm/device/gemm_universal_adapter.h"
#include "cutlass/gemm/kernel/gemm_universal.hpp"
#include "cutlass/epilogue/collective/collective_builder.hpp"

using Elem = cutlass::float_e4m3_t;
using Acc  = float;
using TileShape    = cute::Shape<cute::_64, cute::_128, cute::_128>;
using ClusterShape = cute::Shape<cute::_1, cute::_1, cute::_1>;

using CollectiveEpilogue = typename cutlass::epilogue::collective::CollectiveBuilder<
    cutlass::arch::Sm90, cutlass::arch::OpClassSparseTensorOp,
    TileShape, ClusterShape,
    cutlass::epilogue::collective::EpilogueTileAuto,
    Acc, Acc,
    Acc, cutlass::layout::ColumnMajor, 128 / cutlass::sizeof_bits<Acc>::value,
    Acc, cutlass::layout::ColumnMajor, 128 / cutlass::sizeof_bits<Acc>::value,
    cutlass::epilogue::collective::EpilogueScheduleAuto
  >::CollectiveOp;

using CollectiveMainloop = typename cutlass::gemm::collective::CollectiveBuilder<
    cutlass::arch::Sm90, cutlass::arch::OpClassSparseTensorOp,
    Elem, cutlass::layout::RowMajor, 128 / cutlass::sizeof_bits<Elem>::value,
    Elem, cutlass::layout::ColumnMajor, 128 / cutlass::sizeof_bits<Elem>::value,
    Acc,
    TileShape, ClusterShape,
    cutlass::gemm::collective::StageCountAutoCarveout<static_cast<int>(sizeof(typename CollectiveEpilogue::SharedStorage))>,
    cutlass::gemm::collective::KernelScheduleAuto
  >::CollectiveOp;

using GemmKernel = cutlass::gemm::kernel::GemmUniversal<
    cute::Shape<int,int,int,int>,
    CollectiveMainloop,
    CollectiveEpilogue
>;
using Gemm = cutlass::gemm::device::GemmUniversalAdapter<GemmKernel>;

auto* _anchor = &cutlass::device_kernel<GemmKernel>;


// ===== COMPILED SASS (sm_90a) =====

	.target	sm_90a

	.elftype	@"ET_EXEC"


//--------------------- .note.nv.tkinfo           --------------------------
	.section	.note.nv.tkinfo,"",@"SHT_NOTE"
	.sectionflags	@"SHF_NOTE_NV_TKINFO"
	.tkinfo
        /*0018*/ 	.word	0x00000002
        /*0030*/ 	.string	""
        /*0030*/ 	.string	"ptxas"
        /*0030*/ 	.string	"Cuda compilation tools, release 13.0, V13.0.88"
        /*0030*/ 	.string	"Build cuda_13.0.r13.0/compiler.36424714_0"
        /*0030*/ 	.string	"-arch sm_90a -m 64 "



//--------------------- .note.nv.cuinfo           --------------------------
	.section	.note.nv.cuinfo,"",@"SHT_NOTE"
	.sectionflags	@"SHF_NOTE_NV_CUINFO"
        /*0018*/ 	.short	0x0002
        /*001a*/ 	.short	0x005a
        /*001c*/ 	.short	0x0082
	.zero		2


//--------------------- .nv.info                  --------------------------
	.section	.nv.info,"",@"SHT_CUDA_INFO"
	.align	4


	//----- nvinfo : EIATTR_REGCOUNT
	.align		4
        /*0000*/ 	.byte	0x04, 0x2f
        /*0002*/ 	.short	(.L_12 - .L_11)
	.align		4
.L_11:
        /*0004*/ 	.word	index@(_ZN7cutlass13device_kernelINS_4gemm6kernel13GemmUniversalIN4cute5tupleIJiiiiEEENS1_10collective13CollectiveMmaINS1_43MainloopSm90TmaGmmaWarpSpecializedSparseFP8ILi10ENS5_IJNS4_1CILi1EEESB_SB_EEENS1_32KernelTmaWarpSpecializedPingpongEEENS5_IJNSA_ILi64EEENSA_ILi128EEESG_EEENS_12float_e4m3_tENS5_IJNS4_6LayoutINS5_IJiNS5_IJNSA_ILi2EEEiEEEiEEENS5_IJlNS5_IJSB_SK_EEElEEEEENSJ_INS5_IJNS5_IJSF_iEEENS5_IJSG_iEEEiEEENS5_IJNS5_IJSG_NSA_ILi8192EEEEEENS5_IJSB_lEEElEEEEEEEESI_NS5_IJlSB_lEEENS4_8TiledMMAINS4_8MMA_AtomIJNS4_4SM904GMMA6SPARSE32GMMA_64x128x64_F32E4M3E4M3_SS_TNILNS13_7ScaleInE1ELS16_1ELNS13_9SparseSelE0EEEEEENSJ_ISC_NS5_IJNSA_ILi0EEES1A_S1A_EEEEENS5_IJNS4_10UnderscoreES1D_S1D_EEEEENS4_13SM90_TMA_LOADENS4_14ComposedLayoutINS4_7SwizzleILi2ELi4ELi3EEENS4_25smem_sparse_ptr_flag_bitsILi2ELi8EEENSJ_INS5_IJNS5_IJSB_NSA_ILi8EEEEEENS5_IJSK_SF_EEEEEENS5_IJNS5_IJS1A_SG_EEESN_EEEEEEEvNS4_8identityES1G_NS1H_INS1I_ILi3ELi4ELi3EEENS4_18smem_ptr_flag_bitsILi8EEENSJ_INS5_IJS1M_SG_EEENS5_IJSG_SB_EEEEEEEvS1U_EENS_8epilogue10collective6detail29Sm90TmaWarpSpecializedAdapterINS24_15DefaultEpilogueIfNS5_IJSB_llEEES28_NS23_6thread17LinearCombinationIfLi1EffLNS29_9ScaleType4KindE0ELNS_15FloatRoundStyleE2EfEENS1_15EpilogueDefaultEEEEEvvEEEEvNT_6ParamsE)
        /*0008*/ 	.word	0x000000a8


	//----- nvinfo : EIATTR_FRAME_SIZE
	.align		4
.L_12:
        /*000c*/ 	.byte	0x04, 0x11
        /*000e*/ 	.short	(.L_14 - .L_13)
	.align		4
.L_13:
        /*0010*/ 	.word	index@(_ZN7cutlass13device_kernelINS_4gemm6kernel13GemmUniversalIN4cute5tupleIJiiiiEEENS1_10collective13CollectiveMmaINS1_43MainloopSm90TmaGmmaWarpSpecializedSparseFP8ILi10ENS5_IJNS4_1CILi1EEESB_SB_EEENS1_32KernelTmaWarpSpecializedPingpongEEENS5_IJNSA_ILi64EEENSA_ILi128EEESG_EEENS_12float_e4m3_tENS5_IJNS4_6LayoutINS5_IJiNS5_IJNSA_ILi2EEEiEEEiEEENS5_IJlNS5_IJSB_SK_EEElEEEEENSJ_INS5_IJNS5_IJSF_iEEENS5_IJSG_iEEEiEEENS5_IJNS5_IJSG_NSA_ILi8192EEEEEENS5_IJSB_lEEElEEEEEEEESI_NS5_IJlSB_lEEENS4_8TiledMMAINS4_8MMA_AtomIJNS4_4SM904GMMA6SPARSE32GMMA_64x128x64_F32E4M3E4M3_SS_TNILNS13_7ScaleInE1ELS16_1ELNS13_9SparseSelE0EEEEEENSJ_ISC_NS5_IJNSA_ILi0EEES1A_S1A_EEEEENS5_IJNS4_10UnderscoreES1D_S1D_EEEEENS4_13SM90_TMA_LOADENS4_14ComposedLayoutINS4_7SwizzleILi2ELi4ELi3EEENS4_25smem_sparse_ptr_flag_bitsILi2ELi8EEENSJ_INS5_IJNS5_IJSB_NSA_ILi8EEEEEENS5_IJSK_SF_EEEEEENS5_IJNS5_IJS1A_SG_EEESN_EEEEEEEvNS4_8identityES1G_NS1H_INS1I_ILi3ELi4ELi3EEENS4_18smem_ptr_flag_bitsILi8EEENSJ_INS5_IJS1M_SG_EEENS5_IJSG_SB_EEEEEEEvS1U_EENS_8epilogue10collective6detail29Sm90TmaWarpSpecializedAdapterINS24_15DefaultEpilogueIfNS5_IJSB_llEEES28_NS23_6thread17LinearCombinationIfLi1EffLNS29_9ScaleType4KindE0ELNS_15FloatRoundStyleE2EfEENS1_15EpilogueDefaultEEEEEvvEEEEvNT_6ParamsE)
        /*0014*/ 	.word	0x00000000


	//----- nvinfo : EIATTR_MIN_STACK_SIZE
	.align		4
.L_14:
        /*0018*/ 	.byte	0x04, 0x12
        /*001a*/ 	.short	(.L_16 - .L_15)
	.align		4
.L_15:
        /*001c*/ 	.word	index@(_ZN7cutlass13device_kernelINS_4gemm6kernel13GemmUniversalIN4cute5tupleIJiiiiEEENS1_10collective13CollectiveMmaINS1_43MainloopSm90TmaGmmaWarpSpecializedSparseFP8ILi10ENS5_IJNS4_1CILi1EEESB_SB_EEENS1_32KernelTmaWarpSpecializedPingpongEEENS5_IJNSA_ILi64EEENSA_ILi128EEESG_EEENS_12float_e4m3_tENS5_IJNS4_6LayoutINS5_IJiNS5_IJNSA_ILi2EEEiEEEiEEENS5_IJlNS5_IJSB_SK_EEElEEEEENSJ_INS5_IJNS5_IJSF_iEEENS5_IJSG_iEEEiEEENS5_IJNS5_IJSG_NSA_ILi8192EEEEEENS5_IJSB_lEEElEEEEEEEESI_NS5_IJlSB_lEEENS4_8TiledMMAINS4_8MMA_AtomIJNS4_4SM904GMMA6SPARSE32GMMA_64x128x64_F32E4M3E4M3_SS_TNILNS13_7ScaleInE1ELS16_1ELNS13_9SparseSelE0EEEEEENSJ_ISC_NS5_IJNSA_ILi0EEES1A_S1A_EEEEENS5_IJNS4_10UnderscoreES1D_S1D_EEEEENS4_13SM90_TMA_LOADENS4_14ComposedLayoutINS4_7SwizzleILi2ELi4ELi3EEENS4_25smem_sparse_ptr_flag_bitsILi2ELi8EEENSJ_INS5_IJNS5_IJSB_NSA_ILi8EEEEEENS5_IJSK_SF_EEEEEENS5_IJNS5_IJS1A_SG_EEESN_EEEEEEEvNS4_8identityES1G_NS1H_INS1I_ILi3ELi4ELi3EEENS4_18smem_ptr_flag_bitsILi8EEENSJ_INS5_IJS1M_SG_EEENS5_IJSG_SB_EEEEEEEvS1U_EENS_8epilogue10collective6detail29Sm90TmaWarpSpecializedAdapterINS24_15DefaultEpilogueIfNS5_IJSB_llEEES28_NS23_6thread17LinearCombinationIfLi1EffLNS29_9ScaleType4KindE0ELNS_15FloatRoundStyleE2EfEENS1_15EpilogueDefaultEEEEEvvEEEEvNT_6ParamsE)
        /*0020*/ 	.word	0x00000000
.L_16:


//--------------------- .nv.compat                --------------------------
	.section	.nv.compat,"",@"SHT_CUDA_COMPAT_INFO"
	.align	4
        /*0000*/ 	.byte	0x02, 0x09, 0x01, 0x00, 0x02, 0x02, 0x04, 0x00, 0x02, 0x05, 0x05, 0x00, 0x03, 0x07, 0x01, 0x01
        /*0010*/ 	.byte	0x02, 0x03, 0x01, 0x00, 0x02, 0x06, 0x01, 0x00, 0x04, 0x0b, 0x08, 0x00, 0x00, 0x00, 0x00, 0x00
        /*0020*/ 	.byte	0x00, 0x00, 0x00, 0x00


//--------------------- .nv.info._ZN7cutlass13device_kernelINS_4gemm6kernel13GemmUniversalIN4cute5tupleIJiiiiEEENS1_10collective13CollectiveMmaINS1_43MainloopSm90TmaGmmaWarpSpecializedSparseFP8ILi10ENS5_IJNS4_1CILi1EEESB_SB_EEENS1_32KernelTmaWarpSpecializedPingpongEEENS5_IJNSA_ILi64EEENSA_ILi128EEESG_EEENS_12float_e4m3_tENS5_IJNS4_6LayoutINS5_IJiNS5_IJNSA_ILi2EEEiEEEiEEENS5_IJlNS5_IJSB_SK_EEElEEEEENSJ_INS5_IJNS5_IJSF_iEEENS5_IJSG_iEEEiEEENS5_IJNS5_IJSG_NSA_ILi8192EEEEEENS5_IJSB_lEEElEEEEEEEESI_NS5_IJlSB_lEEENS4_8TiledMMAINS4_8MMA_AtomIJNS4_4SM904GMMA6SPARSE32GMMA_64x128x64_F32E4M3E4M3_SS_TNILNS13_7ScaleInE1ELS16_1ELNS13_9SparseSelE0EEEEEENSJ_ISC_NS5_IJNSA_ILi0EEES1A_S1A_EEEEENS5_IJNS4_10UnderscoreES1D_S1D_EEEEENS4_13SM90_TMA_LOADENS4_14ComposedLayoutINS4_7SwizzleILi2ELi4ELi3EEENS4_25smem_sparse_ptr_flag_bitsILi2ELi8EEENSJ_INS5_IJNS5_IJSB_NSA_ILi8EEEEEENS5_IJSK_SF_EEEEEENS5_IJNS5_IJS1A_SG_EEESN_EEEEEEEvNS4_8identityES1G_NS1H_INS1I_ILi3ELi4ELi3EEENS4_18smem_ptr_flag_bitsILi8EEENSJ_INS5_IJS1M_SG_EEENS5_IJSG_SB_EEEEEEEvS1U_EENS_8epilogue10collective6detail29Sm90TmaWarpSpecializedAdapterINS24_15DefaultEpilogueIfNS5_IJSB_llEEES28_NS23_6thread17LinearCombinationIfLi1EffLNS29_9ScaleType4KindE0ELNS_15FloatRoundStyleE2EfEENS1_15EpilogueDefaultEEEEEvvEEEEvNT_6ParamsE --------------------------
	.section	.nv.info._ZN7cutlass13device_kernelINS_4gemm6kernel13GemmUniversalIN4cute5tupleIJiiiiEEENS1_10collective13CollectiveMmaINS1_43MainloopSm90TmaGmmaWarpSpecializedSparseFP8ILi10ENS5_IJNS4_1CILi1EEESB_SB_EEENS1_32KernelTmaWarpSpecializedPingpongEEENS5_IJNSA_ILi64EEENSA_ILi128EEESG_EEENS_12float_e4m3_tENS5_IJNS4_6LayoutINS5_IJiNS5_IJNSA_ILi2EEEiEEEiEEENS5_IJlNS5_IJSB_SK_EEElEEEEENSJ_INS5_IJNS5_IJSF_iEEENS5_IJSG_iEEEiEEENS5_IJNS5_IJSG_NSA_ILi8192EEEEEENS5_IJSB_lEEElEEEEEEEESI_NS5_IJlSB_lEEENS4_8TiledMMAINS4_8MMA_AtomIJNS4_4SM904GMMA6SPARSE32GMMA_64x128x64_F32E4M3E4M3_SS_TNILNS13_7ScaleInE1ELS16_1ELNS13_9SparseSelE0EEEEEENSJ_ISC_NS5_IJNSA_ILi0EEES1A_S1A_EEEEENS5_IJNS4_10UnderscoreES1D_S1D_EEEEENS4_13SM90_TMA_LOADENS4_14ComposedLayoutINS4_7SwizzleILi2ELi4ELi3EEENS4_25smem_sparse_ptr_flag_bitsILi2ELi8EEENSJ_INS5_IJNS5_IJSB_NSA_ILi8EEEEEENS5_IJSK_SF_EEEEEENS5_IJNS5_IJS1A_SG_EEESN_EEEEEEEvNS4_8identityES1G_NS1H_INS1I_ILi3ELi4ELi3EEENS4_18smem_ptr_flag_bitsILi8EEENSJ_INS5_IJS1M_SG_EEENS5_IJSG_SB_EEEEEEEvS1U_EENS_8epilogue10collective6detail29Sm90TmaWarpSpecializedAdapterINS24_15DefaultEpilogueIfNS5_IJSB_llEEES28_NS23_6thread17LinearCombinationIfLi1EffLNS29_9ScaleType4KindE0ELNS_15FloatRoundStyleE2EfEENS1_15EpilogueDefaultEEEEEvvEEEEvNT_6ParamsE,"",@"SHT_CUDA_INFO"
	.sectionflags	@""
	.align	4


	//----- nvinfo : EIATTR_CUDA_API_VERSION
	.align		4
        /*0000*/ 	.byte	0x04, 0x37
        /*0002*/ 	.short	(.L_18 - .L_17)
.L_17:
        /*0004*/ 	.word	0x00000082


	//----- nvinfo : EIATTR_KPARAM_INFO
	.align		4
.L_18:
        /*0008*/ 	.byte	0x04, 0x17
        /*000a*/ 	.short	(.L_20 - .L_19)
.L_19:
        /*000c*/ 	.word	0x00000000
        /*0010*/ 	.short	0x0000
        /*0012*/ 	.short	0x0070
        /*0014*/ 	.byte	0x00, 0xf0, 0x01, 0x14


	//----- nvinfo : EIATTR_SPARSE_MMA_MASK
	.align		4
.L_20:
        /*0018*/ 	.byte	0x03, 0x50
        /*001a*/ 	.short	0x0001


	//----- nvinfo : EIATTR_MAXREG_COUNT
	.align		4
        /*001c*/ 	.byte	0x03, 0x1b
        /*001e*/ 	.short	0x00a8


	//----- nvinfo : EIATTR_NUM_BARRIERS
	.align		4
        /*0020*/ 	.byte	0x02, 0x4c
        /*0022*/ 	.byte	0x01
	.zero		1


	//----- nvinfo : EIATTR_MERCURY_ISA_VERSION
	.align		4
        /*0024*/ 	.byte	0x03, 0x5f
        /*0026*/ 	.short	0x0101


	//----- nvinfo : EIATTR_INT_WARP_WIDE_INSTR_OFFSETS
	.align		4
        /*0028*/ 	.byte	0x04, 0x31
        /*002a*/ 	.short	(.L_22 - .L_21)


	//   ....[0]....
.L_21:
        /*002c*/ 	.word	0x00000500


	//   ....[1]....
        /*0030*/ 	.word	0x00000520


	//   ....[2]....
        /*0034*/ 	.word	0x000005a0


	//   ....[3]....
        /*0038*/ 	.word	0x000005b0


	//   ....[4]....
        /*003c*/ 	.word	0x000005c0


	//   ....[5]....
        /*0040*/ 	.word	0x000005e0


	//   ....[6]....
        /*0044*/ 	.word	0x00000670


	//   ....[7]....
        /*0048*/ 	.word	0x00000690


	//----- nvinfo : EIATTR_COOP_GROUP_MASK_REGIDS
	.align		4
.L_22:
        /*004c*/ 	.byte	0x04, 0x29
        /*004e*/ 	.short	(.L_24 - .L_23)


	//   ....[0]....
.L_23:
        /*0050*/ 	.word	0xffffffff


	//   ....[1]....
        /*0054*/ 	.word	0xffffffff


	//   ....[2]....
        /*0058*/ 	.word	0xffffffff


	//   ....[3]....
        /*005c*/ 	.word	0xffffffff


	//   ....[4]....
        /*0060*/ 	.word	0xffffffff


	//   ....[5]....
        /*0064*/ 	.word	0xffffffff


	//----- nvinfo : EIATTR_COOP_GROUP_INSTR_OFFSETS
	.align		4
.L_24:
        /*0068*/ 	.byte	0x04, 0x28
        /*006a*/ 	.short	(.L_26 - .L_25)


	//   ....[0]....
.L_25:
        /*006c*/ 	.word	0x00000060


	//   ....[1]....
        /*0070*/ 	.word	0x00000070


	//   ....[2]....
        /*0074*/ 	.word	0x00000160


	//   ....[3]....
        /*0078*/ 	.word	0x000003e0


	//   ....[4]....
        /*007c*/ 	.word	0x00000420


	//   ....[5]....
        /*0080*/ 	.word	0x00000460


	//----- nvinfo : EIATTR_REG_RECONFIG
	.align		4
.L_26:
        /*0084*/ 	.byte	0x01, 0x54
	.zero		2


	//----- nvinfo : EIATTR_MBARRIER_INSTR_OFFSETS
	.align		4
        /*0088*/ 	.byte	0x04, 0x39
        /*008a*/ 	.short	(.L_28 - .L_27)


	//   ....[0]....
.L_27:
        /*008c*/ 	.word	0x00000280
        /*0090*/ 	.word	0x000000ff
        /*0094*/ 	.word	0x00000000
        /*0098*/ 	.short	0x0100
        /*009a*/ 	.byte	0x08
	.zero		1


	//   ....[1]....
        /*009c*/ 	.word	0x00000290
        /*00a0*/ 	.word	0x000000ff
        /*00a4*/ 	.word	0x00000050
        /*00a8*/ 	.short	0x0100
        /*00aa*/ 	.byte	0x08
	.zero		1


	//   ....[2]....
        /*00ac*/ 	.word	0x000002a0
        /*00b0*/ 	.word	0x000000ff
        /*00b4*/ 	.word	0x00000008
        /*00b8*/ 	.short	0x0100
        /*00ba*/ 	.byte	0x08
	.zero		1


	//   ....[3]....
        /*00bc*/ 	.word	0x000002b0
        /*00c0*/ 	.word	0x000000ff
        /*00c4*/ 	.word	0x00000058
        /*00c8*/ 	.short	0x0100
        /*00ca*/ 	.byte	0x08
	.zero		1


	//   ....[4]....
        /*00cc*/ 	.word	0x000002c0
        /*00d0*/ 	.word	0x000000ff
        /*00d4*/ 	.word	0x00000010
        /*00d8*/ 	.short	0x0100
        /*00da*/ 	.byte	0x08
	.zero		1


	//   ....[5]....
        /*00dc*/ 	.word	0x000002d0
        /*00e0*/ 	.word	0x000000ff
        /*00e4*/ 	.word	0x00000060
        /*00e8*/ 	.short	0x0100
        /*00ea*/ 	.byte	0x08
	.zero		1


	//   ....[6]....
        /*00ec*/ 	.word	0x000002e0
        /*00f0*/ 	.word	0x000000ff
        /*00f4*/ 	.word	0x00000018
        /*00f8*/ 	.short	0x0100
        /*00fa*/ 	.byte	0x08
	.zero		1


	//   ....[7]....
        /*00fc*/ 	.word	0x000002f0
        /*0100*/ 	.word	0x000000ff
        /*0104*/ 	.word	0x00000068
        /*0108*/ 	.short	0x0100
        /*010a*/ 	.byte	0x08
	.zero		1


	//   ....[8]....
        /*010c*/ 	.word	0x00000300
        /*0110*/ 	.word	0x000000ff
        /*0114*/ 	.word	0x00000020
        /*0118*/ 	.short	0x0100
        /*011a*/ 	.byte	0x08
	.zero		1


	//   ....[9]....
        /*011c*/ 	.word	0x00000310
        /*0120*/ 	.word	0x000000ff
        /*0124*/ 	.word	0x00000070
        /*0128*/ 	.short	0x0100
        /*012a*/ 	.byte	0x08
	.zero		1


	//   ....[10]....
        /*012c*/ 	.word	0x00000320
        /*0130*/ 	.word	0x000000ff
        /*0134*/ 	.word	0x00000028
        /*0138*/ 	.short	0x0100
        /*013a*/ 	.byte	0x08
	.zero		1


	//   ....[11]....
        /*013c*/ 	.word	0x00000330
        /*0140*/ 	.word	0x000000ff
        /*0144*/ 	.word	0x00000078
        /*0148*/ 	.short	0x0100
        /*014a*/ 	.byte	0x08
	.zero		1


	//   ....[12]....
        /*014c*/ 	.word	0x00000340
        /*0150*/ 	.word	0x000000ff
        /*0154*/ 	.word	0x00000030
        /*0158*/ 	.short	0x0100
        /*015a*/ 	.byte	0x08
	.zero		1


	//   ....[13]....
        /*015c*/ 	.word	0x00000350
        /*0160*/ 	.word	0x000000ff
        /*0164*/ 	.word	0x00000080
        /*0168*/ 	.short	0x0100
        /*016a*/ 	.byte	0x08
	.zero		1


	//   ....[14]....
        /*016c*/ 	.word	0x00000360
        /*0170*/ 	.word	0x000000ff
        /*0174*/ 	.word	0x00000038
        /*0178*/ 	.short	0x0100
        /*017a*/ 	.byte	0x08
	.zero		1


	//   ....[15]....
        /*017c*/ 	.word	0x00000370
        /*0180*/ 	.word	0x000000ff
        /*0184*/ 	.word	0x00000088
        /*0188*/ 	.short	0x0100
        /*018a*/ 	.byte	0x08
	.zero		1


	//   ....[16]....
        /*018c*/ 	.word	0x00000380
        /*0190*/ 	.word	0x000000ff
        /*0194*/ 	.word	0x00000040
        /*0198*/ 	.short	0x0100
        /*019a*/ 	.byte	0x08
	.zero		1


	//   ....[17]....
        /*019c*/ 	.word	0x00000390
        /*01a0*/ 	.word	0x000000ff
        /*01a4*/ 	.word	0x00000090
        /*01a8*/ 	.short	0x0100
        /*01aa*/ 	.byte	0x08
	.zero		1


	//   ....[18]....
        /*01ac*/ 	.word	0x000003a0
        /*01b0*/ 	.word	0x000000ff
        /*01b4*/ 	.word	0x00000048
        /*01b8*/ 	.short	0x0100
        /*01ba*/ 	.byte	0x08
	.zero		1


	//   ....[19]....
        /*01bc*/ 	.word	0x000003b0
        /*01c0*/ 	.word	0x000000ff
        /*01c4*/ 	.word	0x00000098
        /*01c8*/ 	.short	0x0100
        /*01ca*/ 	.byte	0x08
	.zero		1


	//   ....[20]....
        /*01cc*/ 	.word	0x000006d0
        /*01d0*/ 	.word	0x000000ff
        /*01d4*/ 	.word	0x000000d0
        /*01d8*/ 	.short	0x0100
        /*01da*/ 	.byte	0x08
	.zero		1


	//   ....[21]....
        /*01dc*/ 	.word	0x00000740
        /*01e0*/ 	.word	0x000000ff
        /*01e4*/ 	.word	0x000000d8
        /*01e8*/ 	.short	0x0100
        /*01ea*/ 	.byte	0x08
	.zero		1


	//   ....[22]....
        /*01ec*/ 	.word	0x00000760
        /*01f0*/ 	.word	0x000000ff
        /*01f4*/ 	.word	0x000000b0
        /*01f8*/ 	.short	0x0100
        /*01fa*/ 	.byte	0x09
	.zero		1


	//   ....[23]....
        /*01fc*/ 	.word	0x00000770
        /*0200*/ 	.word	0x000000ff
        /*0204*/ 	.word	0x000000b8
        /*0208*/ 	.short	0x0100
        /*020a*/ 	.byte	0x09
	.zero		1


	//   ....[24]....
        /*020c*/ 	.word	0x00000780
        /*0210*/ 	.word	0x000000ff
        /*0214*/ 	.word	0x000000c0
        /*0218*/ 	.short	0x0100
        /*021a*/ 	.byte	0x09
	.zero		1


	//   ....[25]....
        /*021c*/ 	.word	0x00000790
        /*0220*/ 	.word	0x000000ff
        /*0224*/ 	.word	0x000000c8
        /*0228*/ 	.short	0x0100
        /*022a*/ 	.byte	0x09
	.zero		1


	//   ....[26]....
        /*022c*/ 	.word	0x000015d0
        /*0230*/ 	.word	0x000000ff
        /*0234*/ 	.word	0xfffffff8
        /*0238*/ 	.short	0x010a
        /*023a*/ 	.byte	0x0d
	.zero		1


	//   ....[27]....
        /*023c*/ 	.word	0x00001cd0
        /*0240*/ 	.word	0x000000ff
        /*0244*/ 	.word	0x00000000
        /*0248*/ 	.short	0x010a
        /*024a*/ 	.byte	0x08
	.zero		1


	//   ....[28]....
        /*024c*/ 	.word	0x00001d10
        /*0250*/ 	.word	0x000000ff
        /*0254*/ 	.word	0x00000000
        /*0258*/ 	.short	0x010a
        /*025a*/ 	.byte	0x08
	.zero		1


	//   ....[29]....
        /*025c*/ 	.word	0x000023c0
        /*0260*/ 	.word	0x000000ff
        /*0264*/ 	.word	0x00000000
        /*0268*/ 	.short	0x0101
        /*026a*/ 	.byte	0x07
	.zero		1


	//   ....[30]....
        /*026c*/ 	.word	0x00002930
        /*0270*/ 	.word	0x00000061
        /*0274*/ 	.word	0x00000000
        /*0278*/ 	.short	0x0101
        /*027a*/ 	.byte	0x15
	.zero		1


	//   ....[31]....
        /*027c*/ 	.word	0x00002990
        /*0280*/ 	.word	0x000000ff
        /*0284*/ 	.word	0x00000008
        /*0288*/ 	.short	0x010a
        /*028a*/ 	.byte	0x0d
	.zero		1


	//   ....[32]....
        /*028c*/ 	.word	0x000075d0
        /*0290*/ 	.word	0x00000004
        /*0294*/ 	.word	0x00000000
        /*0298*/ 	.short	0x0101
        /*029a*/ 	.byte	0x15
	.zero		1


	//   ....[33]....
        /*029c*/ 	.word	0x00007ec0
        /*02a0*/ 	.word	0x00000012
        /*02a4*/ 	.word	0x00000050
        /*02a8*/ 	.short	0x010a
        /*02aa*/ 	.byte	0x3f
	.zero		1


	//   ....[34]....
        /*02ac*/ 	.word	0x00008300
        /*02b0*/ 	.word	0x0000000a
        /*02b4*/ 	.word	0x000000d8
        /*02b8*/ 	.short	0x0101
        /*02ba*/ 	.byte	0x3f
	.zero		1


	//   ....[35]....
        /*02bc*/ 	.word	0x00008a60
        /*02c0*/ 	.word	0x00000005
        /*02c4*/ 	.word	0x00000000
        /*02c8*/ 	.short	0x010a
        /*02ca*/ 	.byte	0x3f
	.zero		1


	//   ....[36]....
        /*02cc*/ 	.word	0x00008ae0
        /*02d0*/ 	.word	0x00000007
        /*02d4*/ 	.word	0x00000000
        /*02d8*/ 	.short	0x010a
        /*02da*/ 	.byte	0x3f
	.zero		1


	//   ....[37]....
        /*02dc*/ 	.word	0x00008b70
        /*02e0*/ 	.word	0x00000006
        /*02e4*/ 	.word	0x00000000
        /*02e8*/ 	.short	0x010a
        /*02ea*/ 	.byte	0x3f
	.zero		1


	//   ....[38]....
        /*02ec*/ 	.word	0x00008c00
        /*02f0*/ 	.word	0x00000009
        /*02f4*/ 	.word	0x00000000
        /*02f8*/ 	.short	0x010a
        /*02fa*/ 	.byte	0x3f
	.zero		1


	//   ....[39]....
        /*02fc*/ 	.word	0x00008c90
        /*0300*/ 	.word	0x00000006
        /*0304*/ 	.word	0x00000000
        /*0308*/ 	.short	0x010a
        /*030a*/ 	.byte	0x3f
	.zero		1


	//   ....[40]....
        /*030c*/ 	.word	0x00008d20
        /*0310*/ 	.word	0x00000009
        /*0314*/ 	.word	0x00000000
        /*0318*/ 	.short	0x010a
        /*031a*/ 	.byte	0x3f
	.zero		1


	//   ....[41]....
        /*031c*/ 	.word	0x00008db0
        /*0320*/ 	.word	0x00000006
        /*0324*/ 	.word	0x00000000
        /*0328*/ 	.short	0x010a
        /*032a*/ 	.byte	0x3f
	.zero		1


	//   ....[42]....
        /*032c*/ 	.word	0x00008e40
        /*0330*/ 	.word	0x00000009
        /*0334*/ 	.word	0x00000000
        /*0338*/ 	.short	0x010a
        /*033a*/ 	.byte	0x3f
	.zero		1


	//   ....[43]....
        /*033c*/ 	.word	0x00008ed0
        /*0340*/ 	.word	0x00000006
        /*0344*/ 	.word	0x00000000
        /*0348*/ 	.short	0x010a
        /*034a*/ 	.byte	0x3f
	.zero		1


	//   ....[44]....
        /*034c*/ 	.word	0x00008f60
        /*0350*/ 	.word	0x00000003
        /*0354*/ 	.word	0x00000000
        /*0358*/ 	.short	0x010a
        /*035a*/ 	.byte	0x3f
	.zero		1


	//   ....[45]....
        /*035c*/ 	.word	0x00008fd0
        /*0360*/ 	.word	0x00000017
        /*0364*/ 	.word	0xfffffff8
        /*0368*/ 	.short	0x010a
        /*036a*/ 	.byte	0x3f
	.zero		1


	//   ....[46]....
        /*036c*/ 	.word	0x00009030
        /*0370*/ 	.word	0x000000cc
        /*0374*/ 	.word	0x00000000
        /*0378*/ 	.short	0x010a
        /*037a*/ 	.byte	0x3f
	.zero		1


	//   ....[47]....
        /*037c*/ 	.word	0x00009090
        /*0380*/ 	.word	0x00000018
        /*0384*/ 	.word	0x00000008
        /*0388*/ 	.short	0x010a
        /*038a*/ 	.byte	0x3f
	.zero		1


	//   ....[48]....
        /*038c*/ 	.word	0x00009160
        /*0390*/ 	.word	0x00000012
        /*0394*/ 	.word	0x00000050
        /*0398*/ 	.short	0x010a
        /*039a*/ 	.byte	0x3f
	.zero		1


	//   ....[49]....
        /*039c*/ 	.word	0x00009240
        /*03a0*/ 	.word	0x00000005
        /*03a4*/ 	.word	0x00000000
        /*03a8*/ 	.short	0x010a
        /*03aa*/ 	.byte	0x3f
	.zero		1


	//   ....[50]....
        /*03ac*/ 	.word	0x00009290
        /*03b0*/ 	.word	0x00000007
        /*03b4*/ 	.word	0x00000000
        /*03b8*/ 	.short	0x010a
        /*03ba*/ 	.byte	0x3f
	.zero		1


	//   ....[51]....
        /*03bc*/ 	.word	0x000092e0
        /*03c0*/ 	.word	0x00000006
        /*03c4*/ 	.word	0x00000000
        /*03c8*/ 	.short	0x010a
        /*03ca*/ 	.byte	0x3f
	.zero		1


	//   ....[52]....
        /*03cc*/ 	.word	0x00009330
        /*03d0*/ 	.word	0x00000009
        /*03d4*/ 	.word	0x00000000
        /*03d8*/ 	.short	0x010a
        /*03da*/ 	.byte	0x3f
	.zero		1


	//   ....[53]....
        /*03dc*/ 	.word	0x00009380
        /*03e0*/ 	.word	0x00000006
        /*03e4*/ 	.word	0x00000000
        /*03e8*/ 	.short	0x010a
        /*03ea*/ 	.byte	0x3f
	.zero		1


	//   ....[54]....
        /*03ec*/ 	.word	0x000093d0
        /*03f0*/ 	.word	0x00000009
        /*03f4*/ 	.word	0x00000000
        /*03f8*/ 	.short	0x010a
        /*03fa*/ 	.byte	0x3f
	.zero		1


	//   ....[55]....
        /*03fc*/ 	.word	0x00009420
        /*0400*/ 	.word	0x00000006
        /*0404*/ 	.word	0x00000000
        /*0408*/ 	.short	0x010a
        /*040a*/ 	.byte	0x3f
	.zero		1


	//   ....[56]....
        /*040c*/ 	.word	0x00009470
        /*0410*/ 	.word	0x00000009
        /*0414*/ 	.word	0x00000000
        /*0418*/ 	.short	0x010a
        /*041a*/ 	.byte	0x3f
	.zero		1


	//   ....[57]....
        /*041c*/ 	.word	0x000094c0
        /*0420*/ 	.word	0x00000006
        /*0424*/ 	.word	0x00000000
        /*0428*/ 	.short	0x010a
        /*042a*/ 	.byte	0x3f
	.zero		1


	//----- nvinfo : EIATTR_NUM_MBARRIERS
	.align		4
.L_28:
        /*042c*/ 	.byte	0x03, 0x38
        /*042e*/ 	.short	0x001a


	//----- nvinfo : EIATTR_EXIT_INSTR_OFFSETS
	.align		4
        /*0430*/ 	.byte	0x04, 0x1c
        /*0432*/ 	.short	(.L_30 - .L_29)


	//   ....[0]....
.L_29:
        /*0434*/ 	.word	0x00001270


	//   ....[1]....
        /*0438*/ 	.word	0x000012d0


	//   ....[2]....
        /*043c*/ 	.word	0x00007be0


	//   ....[3]....
        /*0440*/ 	.word	0x00007c10


	//   ....[4]....
        /*0444*/ 	.word	0x00008fb0


	//----- nvinfo : EIATTR_MAX_THREADS
	.align		4
.L_30:
        /*0448*/ 	.byte	0x04, 0x05
        /*044a*/ 	.short	(.L_32 - .L_31)
.L_31:
        /*044c*/ 	.word	0x00000180
        /*0450*/ 	.word	0x00000001
        /*0454*/ 	.word	0x00000001


	//----- nvinfo : EIATTR_CRS_STACK_SIZE
	.align		4
.L_32:
        /*0458*/ 	.byte	0x04, 0x1e
        /*045a*/ 	.short	(.L_34 - .L_33)
.L_33:
        /*045c*/ 	.word	0x00000000


	//----- nvinfo : EIATTR_CBANK_PARAM_SIZE
	.align		4
.L_34:
        /*0460*/ 	.byte	0x03, 0x19
        /*0462*/ 	.short	0x0570


	//----- nvinfo : EIATTR_PARAM_CBANK
	.align		4
        /*0464*/ 	.byte	0x04, 0x0a
        /*0466*/ 	.short	(.L_36 - .L_35)
	.align		4
.L_35:
        /*0468*/ 	.word	index@(.nv.constant0._ZN7cutlass13device_kernelINS_4gemm6kernel13GemmUniversalIN4cute5tupleIJiiiiEEENS1_10collective13CollectiveMmaINS1_43MainloopSm90TmaGmmaWarpSpecializedSparseFP8ILi10ENS5_IJNS4_1CILi1EEESB_SB_EEENS1_32KernelTmaWarpSpecializedPingpongEEENS5_IJNSA_ILi64EEENSA_ILi128EEESG_EEENS_12float_e4m3_tENS5_IJNS4_6LayoutINS5_IJiNS5_IJNSA_ILi2EEEiEEEiEEENS5_IJlNS5_IJSB_SK_EEElEEEEENSJ_INS5_IJNS5_IJSF_iEEENS5_IJSG_iEEEiEEENS5_IJNS5_IJSG_NSA_ILi8192EEEEEENS5_IJSB_lEEElEEEEEEEESI_NS5_IJlSB_lEEENS4_8TiledMMAINS4_8MMA_AtomIJNS4_4SM904GMMA6SPARSE32GMMA_64x128x64_F32E4M3E4M3_SS_TNILNS13_7ScaleInE1ELS16_1ELNS13_9SparseSelE0EEEEEENSJ_ISC_NS5_IJNSA_ILi0EEES1A_S1A_EEEEENS5_IJNS4_10UnderscoreES1D_S1D_EEEEENS4_13SM90_TMA_LOADENS4_14ComposedLayoutINS4_7SwizzleILi2ELi4ELi3EEENS4_25smem_sparse_ptr_flag_bitsILi2ELi8EEENSJ_INS5_IJNS5_IJSB_NSA_ILi8EEEEEENS5_IJSK_SF_EEEEEENS5_IJNS5_IJS1A_SG_EEESN_EEEEEEEvNS4_8identityES1G_NS1H_INS1I_ILi3ELi4ELi3EEENS4_18smem_ptr_flag_bitsILi8EEENSJ_INS5_IJS1M_SG_EEENS5_IJSG_SB_EEEEEEEvS1U_EENS_8epilogue10collective6detail29Sm90TmaWarpSpecializedAdapterINS24_15DefaultEpilogueIfNS5_IJSB_llEEES28_NS23_6thread17LinearCombinationIfLi1EffLNS29_9ScaleType4KindE0ELNS_15FloatRoundStyleE2EfEENS1_15EpilogueDefaultEEEEEvvEEEEvNT_6ParamsE)
        /*046c*/ 	.short	0x0210
        /*046e*/ 	.short	0x0570


	//----- nvinfo : EIATTR_SW_WAR
	.align		4
.L_36:
        /*0470*/ 	.byte	0x04, 0x36
        /*0472*/ 	.short	(.L_38 - .L_37)
.L_37:
        /*0474*/ 	.word	0x00000008
.L_38:


//--------------------- .nv.callgraph             --------------------------
	.section	.nv.callgraph,"",@"SHT_CUDA_CALLGRAPH"
	.align	4
	.sectionentsize	8
	.align		4
        /*0000*/ 	.word	0x00000000
	.align		4
        /*0004*/ 	.word	0xffffffff
	.align		4
        /*0008*/ 	.word	0x00000000
	.align		4
        /*000c*/ 	.word	0xfffffffe
	.align		4
        /*0010*/ 	.word	0x00000000
	.align		4
        /*0014*/ 	.word	0xfffffffd
	.align		4
        /*0018*/ 	.word	0x00000000
	.align		4
        /*001c*/ 	.word	0xfffffffc


//--------------------- .nv.constant4             --------------------------
	.section	.nv.constant4,"a",@progbits
	.align	8
	.align		8
.nv.constant4:
        /*0000*/ 	.dword	_ZN39_INTERNAL_6c1f4c0d_4_k_cu_b0df20e2_27964cuda3std3__45__cpo5beginE
	.align		8
        /*0008*/ 	.dword	_ZN39_INTERNAL_6c1f4c0d_4_k_cu_b0df20e2_27964cuda3std3__45__cpo3endE
	.align		8
        /*0010*/ 	.dword	_ZN39_INTERNAL_6c1f4c0d_4_k_cu_b0df20e2_27964cuda3std3__45__cpo6cbeginE
	.align		8
        /*0018*/ 	.dword	_ZN39_INTERNAL_6c1f4c0d_4_k_cu_b0df20e2_27964cuda3std3__45__cpo4cendE
	.align		8
        /*0020*/ 	.dword	_ZN39_INTERNAL_6c1f4c0d_4_k_cu_b0df20e2_27964cuda3std3__441_GLOBAL__N__6c1f4c0d_4_k_cu_b0df20e2_27966ignoreE
	.align		8
        /*0028*/ 	.dword	_ZN39_INTERNAL_6c1f4c0d_4_k_cu_b0df20e2_27964cuda3std3__419piecewise_constructE
	.align		8
        /*0030*/ 	.dword	_ZN39_INTERNAL_6c1f4c0d_4_k_cu_b0df20e2_27964cuda3std3__48in_placeE
	.align		8
        /*0038*/ 	.dword	_ZN39_INTERNAL_6c1f4c0d_4_k_cu_b0df20e2_27964cuda3std6ranges3__45__cpo4swapE
	.align		8
        /*0040*/ 	.dword	_ZN39_INTERNAL_6c1f4c0d_4_k_cu_b0df20e2_27964cuda3std6ranges3__45__cpo9iter_moveE
	.align		8
        /*0048*/ 	.dword	_ZN39_INTERNAL_6c1f4c0d_4_k_cu_b0df20e2_27964cute7productE
	.align		8
        /*0050*/ 	.dword	_ZN39_INTERNAL_6c1f4c0d_4_k_cu_b0df20e2_27964cute1_E


//--------------------- .text._ZN7cutlass13device_kernelINS_4gemm6kernel13GemmUniversalIN4cute5tupleIJiiiiEEENS1_10collective13CollectiveMmaINS1_43MainloopSm90TmaGmmaWarpSpecializedSparseFP8ILi10ENS5_IJNS4_1CILi1EEESB_SB_EEENS1_32KernelTmaWarpSpecializedPingpongEEENS5_IJNSA_ILi64EEENSA_ILi128EEESG_EEENS_12float_e4m3_tENS5_IJNS4_6LayoutINS5_IJiNS5_IJNSA_ILi2EEEiEEEiEEENS5_IJlNS5_IJSB_SK_EEElEEEEENSJ_INS5_IJNS5_IJSF_iEEENS5_IJSG_iEEEiEEENS5_IJNS5_IJSG_NSA_ILi8192EEEEEENS5_IJSB_lEEElEEEEEEEESI_NS5_IJlSB_lEEENS4_8TiledMMAINS4_8MMA_AtomIJNS4_4SM904GMMA6SPARSE32GMMA_64x128x64_F32E4M3E4M3_SS_TNILNS13_7ScaleInE1ELS16_1ELNS13_9SparseSelE0EEEEEENSJ_ISC_NS5_IJNSA_ILi0EEES1A_S1A_EEEEENS5_IJNS4_10UnderscoreES1D_S1D_EEEEENS4_13SM90_TMA_LOADENS4_14ComposedLayoutINS4_7SwizzleILi2ELi4ELi3EEENS4_25smem_sparse_ptr_flag_bitsILi2ELi8EEENSJ_INS5_IJNS5_IJSB_NSA_ILi8EEEEEENS5_IJSK_SF_EEEEEENS5_IJNS5_IJS1A_SG_EEESN_EEEEEEEvNS4_8identityES1G_NS1H_INS1I_ILi3ELi4ELi3EEENS4_18smem_ptr_flag_bitsILi8EEENSJ_INS5_IJS1M_SG_EEENS5_IJSG_SB_EEEEEEEvS1U_EENS_8epilogue10collective6detail29Sm90TmaWarpSpecializedAdapterINS24_15DefaultEpilogueIfNS5_IJSB_llEEES28_NS23_6thread17LinearCombinationIfLi1EffLNS29_9ScaleType4KindE0ELNS_15FloatRoundStyleE2EfEENS1_15EpilogueDefaultEEEEEvvEEEEvNT_6ParamsE --------------------------
	.section	.text._ZN7cutlass13device_kernelINS_4gemm6kernel13GemmUniversalIN4cute5tupleIJiiiiEEENS1_10collective13CollectiveMmaINS1_43MainloopSm90TmaGmmaWarpSpecializedSparseFP8ILi10ENS5_IJNS4_1CILi1EEESB_SB_EEENS1_32KernelTmaWarpSpecializedPingpongEEENS5_IJNSA_ILi64EEENSA_ILi128EEESG_EEENS_12float_e4m3_tENS5_IJNS4_6LayoutINS5_IJiNS5_IJNSA_ILi2EEEiEEEiEEENS5_IJlNS5_IJSB_SK_EEElEEEEENSJ_INS5_IJNS5_IJSF_iEEENS5_IJSG_iEEEiEEENS5_IJNS5_IJSG_NSA_ILi8192EEEEEENS5_IJSB_lEEElEEEEEEEESI_NS5_IJlSB_lEEENS4_8TiledMMAINS4_8MMA_AtomIJNS4_4SM904GMMA6SPARSE32GMMA_64x128x64_F32E4M3E4M3_SS_TNILNS13_7ScaleInE1ELS16_1ELNS13_9SparseSelE0EEEEEENSJ_ISC_NS5_IJNSA_ILi0EEES1A_S1A_EEEEENS5_IJNS4_10UnderscoreES1D_S1D_EEEEENS4_13SM90_TMA_LOADENS4_14ComposedLayoutINS4_7SwizzleILi2ELi4ELi3EEENS4_25smem_sparse_ptr_flag_bitsILi2ELi8EEENSJ_INS5_IJNS5_IJSB_NSA_ILi8EEEEEENS5_IJSK_SF_EEEEEENS5_IJNS5_IJS1A_SG_EEESN_EEEEEEEvNS4_8identityES1G_NS1H_INS1I_ILi3ELi4ELi3EEENS4_18smem_ptr_flag_bitsILi8EEENSJ_INS5_IJS1M_SG_EEENS5_IJSG_SB_EEEEEEEvS1U_EENS_8epilogue10collective6detail29Sm90TmaWarpSpecializedAdapterINS24_15DefaultEpilogueIfNS5_IJSB_llEEES28_NS23_6thread17LinearCombinationIfLi1EffLNS29_9ScaleType4KindE0ELNS_15FloatRoundStyleE2EfEENS1_15EpilogueDefaultEEEEEvvEEEEvNT_6ParamsE,"ax",@progbits
	.align	128
.text._ZN7cutlass13device_kernelINS_4gemm6kernel13GemmUniversalIN4cute5tupleIJiiiiEEENS1_10collective13CollectiveMmaINS1_43MainloopSm90TmaGmmaWarpSpecializedSparseFP8ILi10ENS5_IJNS4_1CILi1EEESB_SB_EEENS1_32KernelTmaWarpSpecializedPingpongEEENS5_IJNSA_ILi64EEENSA_ILi128EEESG_EEENS_12float_e4m3_tENS5_IJNS4_6LayoutINS5_IJiNS5_IJNSA_ILi2EEEiEEEiEEENS5_IJlNS5_IJSB_SK_EEElEEEEENSJ_INS5_IJNS5_IJSF_iEEENS5_IJSG_iEEEiEEENS5_IJNS5_IJSG_NSA_ILi8192EEEEEENS5_IJSB_lEEElEEEEEEEESI_NS5_IJlSB_lEEENS4_8TiledMMAINS4_8MMA_AtomIJNS4_4SM904GMMA6SPARSE32GMMA_64x128x64_F32E4M3E4M3_SS_TNILNS13_7ScaleInE1ELS16_1ELNS13_9SparseSelE0EEEEEENSJ_ISC_NS5_IJNSA_ILi0EEES1A_S1A_EEEEENS5_IJNS4_10UnderscoreES1D_S1D_EEEEENS4_13SM90_TMA_LOADENS4_14ComposedLayoutINS4_7SwizzleILi2ELi4ELi3EEENS4_25smem_sparse_ptr_flag_bitsILi2ELi8EEENSJ_INS5_IJNS5_IJSB_NSA_ILi8EEEEEENS5_IJSK_SF_EEEEEENS5_IJNS5_IJS1A_SG_EEESN_EEEEEEEvNS4_8identityES1G_NS1H_INS1I_ILi3ELi4ELi3EEENS4_18smem_ptr_flag_bitsILi8EEENSJ_INS5_IJS1M_SG_EEENS5_IJSG_SB_EEEEEEEvS1U_EENS_8epilogue10collective6detail29Sm90TmaWarpSpecializedAdapterINS24_15DefaultEpilogueIfNS5_IJSB_llEEES28_NS23_6thread17LinearCombinationIfLi1EffLNS29_9ScaleType4KindE0ELNS_15FloatRoundStyleE2EfEENS1_15EpilogueDefaultEEEEEvvEEEEvNT_6ParamsE:
        .type           _ZN7cutlass13device_kernelINS_4gemm6kernel13GemmUniversalIN4cute5tupleIJiiiiEEENS1_10collective13CollectiveMmaINS1_43MainloopSm90TmaGmmaWarpSpecializedSparseFP8ILi10ENS5_IJNS4_1CILi1EEESB_SB_EEENS1_32KernelTmaWarpSpecializedPingpongEEENS5_IJNSA_ILi64EEENSA_ILi128EEESG_EEENS_12float_e4m3_tENS5_IJNS4_6LayoutINS5_IJiNS5_IJNSA_ILi2EEEiEEEiEEENS5_IJlNS5_IJSB_SK_EEElEEEEENSJ_INS5_IJNS5_IJSF_iEEENS5_IJSG_iEEEiEEENS5_IJNS5_IJSG_NSA_ILi8192EEEEEENS5_IJSB_lEEElEEEEEEEESI_NS5_IJlSB_lEEENS4_8TiledMMAINS4_8MMA_AtomIJNS4_4SM904GMMA6SPARSE32GMMA_64x128x64_F32E4M3E4M3_SS_TNILNS13_7ScaleInE1ELS16_1ELNS13_9SparseSelE0EEEEEENSJ_ISC_NS5_IJNSA_ILi0EEES1A_S1A_EEEEENS5_IJNS4_10UnderscoreES1D_S1D_EEEEENS4_13SM90_TMA_LOADENS4_14ComposedLayoutINS4_7SwizzleILi2ELi4ELi3EEENS4_25smem_sparse_ptr_flag_bitsILi2ELi8EEENSJ_INS5_IJNS5_IJSB_NSA_ILi8EEEEEENS5_IJSK_SF_EEEEEENS5_IJNS5_IJS1A_SG_EEESN_EEEEEEEvNS4_8identityES1G_NS1H_INS1I_ILi3ELi4ELi3EEENS4_18smem_ptr_flag_bitsILi8EEENSJ_INS5_IJS1M_SG_EEENS5_IJSG_SB_EEEEEEEvS1U_EENS_8epilogue10collective6detail29Sm90TmaWarpSpecializedAdapterINS24_15DefaultEpilogueIfNS5_IJSB_llEEES28_NS23_6thread17LinearCombinationIfLi1EffLNS29_9ScaleType4KindE0ELNS_15FloatRoundStyleE2EfEENS1_15EpilogueDefaultEEEEEvvEEEEvNT_6ParamsE,@function
        .size           _ZN7cutlass13device_kernelINS_4gemm6kernel13GemmUniversalIN4cute5tupleIJiiiiEEENS1_10collective13CollectiveMmaINS1_43MainloopSm90TmaGmmaWarpSpecializedSparseFP8ILi10ENS5_IJNS4_1CILi1EEESB_SB_EEENS1_32KernelTmaWarpSpecializedPingpongEEENS5_IJNSA_ILi64EEENSA_ILi128EEESG_EEENS_12float_e4m3_tENS5_IJNS4_6LayoutINS5_IJiNS5_IJNSA_ILi2EEEiEEEiEEENS5_IJlNS5_IJSB_SK_EEElEEEEENSJ_INS5_IJNS5_IJSF_iEEENS5_IJSG_iEEEiEEENS5_IJNS5_IJSG_NSA_ILi8192EEEEEENS5_IJSB_lEEElEEEEEEEESI_NS5_IJlSB_lEEENS4_8TiledMMAINS4_8MMA_AtomIJNS4_4SM904GMMA6SPARSE32GMMA_64x128x64_F32E4M3E4M3_SS_TNILNS13_7ScaleInE1ELS16_1ELNS13_9SparseSelE0EEEEEENSJ_ISC_NS5_IJNSA_ILi0EEES1A_S1A_EEEEENS5_IJNS4_10UnderscoreES1D_S1D_EEEEENS4_13SM90_TMA_LOADENS4_14ComposedLayoutINS4_7SwizzleILi2ELi4ELi3EEENS4_25smem_sparse_ptr_flag_bitsILi2ELi8EEENSJ_INS5_IJNS5_IJSB_NSA_ILi8EEEEEENS5_IJSK_SF_EEEEEENS5_IJNS5_IJS1A_SG_EEESN_EEEEEEEvNS4_8identityES1G_NS1H_INS1I_ILi3ELi4ELi3EEENS4_18smem_ptr_flag_bitsILi8EEENSJ_INS5_IJS1M_SG_EEENS5_IJSG_SB_EEEEEEEvS1U_EENS_8epilogue10collective6detail29Sm90TmaWarpSpecializedAdapterINS24_15DefaultEpilogueIfNS5_IJSB_llEEES28_NS23_6thread17LinearCombinationIfLi1EffLNS29_9ScaleType4KindE0ELNS_15FloatRoundStyleE2EfEENS1_15EpilogueDefaultEEEEEvvEEEEvNT_6ParamsE,(.L_x_203 - _ZN7cutlass13device_kernelINS_4gemm6kernel13GemmUniversalIN4cute5tupleIJiiiiEEENS1_10collective13CollectiveMmaINS1_43MainloopSm90TmaGmmaWarpSpecializedSparseFP8ILi10ENS5_IJNS4_1CILi1EEESB_SB_EEENS1_32KernelTmaWarpSpecializedPingpongEEENS5_IJNSA_ILi64EEENSA_ILi128EEESG_EEENS_12float_e4m3_tENS5_IJNS4_6LayoutINS5_IJiNS5_IJNSA_ILi2EEEiEEEiEEENS5_IJlNS5_IJSB_SK_EEElEEEEENSJ_INS5_IJNS5_IJSF_iEEENS5_IJSG_iEEEiEEENS5_IJNS5_IJSG_NSA_ILi8192EEEEEENS5_IJSB_lEEElEEEEEEEESI_NS5_IJlSB_lEEENS4_8TiledMMAINS4_8MMA_AtomIJNS4_4SM904GMMA6SPARSE32GMMA_64x128x64_F32E4M3E4M3_SS_TNILNS13_7ScaleInE1ELS16_1ELNS13_9SparseSelE0EEEEEENSJ_ISC_NS5_IJNSA_ILi0EEES1A_S1A_EEEEENS5_IJNS4_10UnderscoreES1D_S1D_EEEEENS4_13SM90_TMA_LOADENS4_14ComposedLayoutINS4_7SwizzleILi2ELi4ELi3EEENS4_25smem_sparse_ptr_flag_bitsILi2ELi8EEENSJ_INS5_IJNS5_IJSB_NSA_ILi8EEEEEENS5_IJSK_SF_EEEEEENS5_IJNS5_IJS1A_SG_EEESN_EEEEEEEvNS4_8identityES1G_NS1H_INS1I_ILi3ELi4ELi3EEENS4_18smem_ptr_flag_bitsILi8EEENSJ_INS5_IJS1M_SG_EEENS5_IJSG_SB_EEEEEEEvS1U_EENS_8epilogue10collective6detail29Sm90TmaWarpSpecializedAdapterINS24_15DefaultEpilogueIfNS5_IJSB_llEEES28_NS23_6thread17LinearCombinationIfLi1EffLNS29_9ScaleType4KindE0ELNS_15FloatRoundStyleE2EfEENS1_15EpilogueDefaultEEEEEvvEEEEvNT_6ParamsE)
        .other          _ZN7cutlass13device_kernelINS_4gemm6kernel13GemmUniversalIN4cute5tupleIJiiiiEEENS1_10collective13CollectiveMmaINS1_43MainloopSm90TmaGmmaWarpSpecializedSparseFP8ILi10ENS5_IJNS4_1CILi1EEESB_SB_EEENS1_32KernelTmaWarpSpecializedPingpongEEENS5_IJNSA_ILi64EEENSA_ILi128EEESG_EEENS_12float_e4m3_tENS5_IJNS4_6LayoutINS5_IJiNS5_IJNSA_ILi2EEEiEEEiEEENS5_IJlNS5_IJSB_SK_EEElEEEEENSJ_INS5_IJNS5_IJSF_iEEENS5_IJSG_iEEEiEEENS5_IJNS5_IJSG_NSA_ILi8192EEEEEENS5_IJSB_lEEElEEEEEEEESI_NS5_IJlSB_lEEENS4_8TiledMMAINS4_8MMA_AtomIJNS4_4SM904GMMA6SPARSE32GMMA_64x128x64_F32E4M3E4M3_SS_TNILNS13_7ScaleInE1ELS16_1ELNS13_9SparseSelE0EEEEEENSJ_ISC_NS5_IJNSA_ILi0EEES1A_S1A_EEEEENS5_IJNS4_10UnderscoreES1D_S1D_EEEEENS4_13SM90_TMA_LOADENS4_14ComposedLayoutINS4_7SwizzleILi2ELi4ELi3EEENS4_25smem_sparse_ptr_flag_bitsILi2ELi8EEENSJ_INS5_IJNS5_IJSB_NSA_ILi8EEEEEENS5_IJSK_SF_EEEEEENS5_IJNS5_IJS1A_SG_EEESN_EEEEEEEvNS4_8identityES1G_NS1H_INS1I_ILi3ELi4ELi3EEENS4_18smem_ptr_flag_bitsILi8EEENSJ_INS5_IJS1M_SG_EEENS5_IJSG_SB_EEEEEEEvS1U_EENS_8epilogue10collective6detail29Sm90TmaWarpSpecializedAdapterINS24_15DefaultEpilogueIfNS5_IJSB_llEEES28_NS23_6thread17LinearCombinationIfLi1EffLNS29_9ScaleType4KindE0ELNS_15FloatRoundStyleE2EfEENS1_15EpilogueDefaultEEEEEvvEEEEvNT_6ParamsE,@"STO_CUDA_ENTRY STV_DEFAULT"
_ZN7cutlass13device_kernelINS_4gemm6kernel13GemmUniversalIN4cute5tupleIJiiiiEEENS1_10collective13CollectiveMmaINS1_43MainloopSm90TmaGmmaWarpSpecializedSparseFP8ILi10ENS5_IJNS4_1CILi1EEESB_SB_EEENS1_32KernelTmaWarpSpecializedPingpongEEENS5_IJNSA_ILi64EEENSA_ILi128EEESG_EEENS_12float_e4m3_tENS5_IJNS4_6LayoutINS5_IJiNS5_IJNSA_ILi2EEEiEEEiEEENS5_IJlNS5_IJSB_SK_EEElEEEEENSJ_INS5_IJNS5_IJSF_iEEENS5_IJSG_iEEEiEEENS5_IJNS5_IJSG_NSA_ILi8192EEEEEENS5_IJSB_lEEElEEEEEEEESI_NS5_IJlSB_lEEENS4_8TiledMMAINS4_8MMA_AtomIJNS4_4SM904GMMA6SPARSE32GMMA_64x128x64_F32E4M3E4M3_SS_TNILNS13_7ScaleInE1ELS16_1ELNS13_9SparseSelE0EEEEEENSJ_ISC_NS5_IJNSA_ILi0EEES1A_S1A_EEEEENS5_IJNS4_10UnderscoreES1D_S1D_EEEEENS4_13SM90_TMA_LOADENS4_14ComposedLayoutINS4_7SwizzleILi2ELi4ELi3EEENS4_25smem_sparse_ptr_flag_bitsILi2ELi8EEENSJ_INS5_IJNS5_IJSB_NSA_ILi8EEEEEENS5_IJSK_SF_EEEEEENS5_IJNS5_IJS1A_SG_EEESN_EEEEEEEvNS4_8identityES1G_NS1H_INS1I_ILi3ELi4ELi3EEENS4_18smem_ptr_flag_bitsILi8EEENSJ_INS5_IJS1M_SG_EEENS5_IJSG_SB_EEEEEEEvS1U_EENS_8epilogue10collective6detail29Sm90TmaWarpSpecializedAdapterINS24_15DefaultEpilogueIfNS5_IJSB_llEEES28_NS23_6thread17LinearCombinationIfLi1EffLNS29_9ScaleType4KindE0ELNS_15FloatRoundStyleE2EfEENS1_15EpilogueDefaultEEEEEvvEEEEvNT_6ParamsE:
[----:B------:R-:W-:Y:S01]  /*0000*/  LDC R1, c[0x0][0x28] ;  /* 0x00000a00ff017b82 */ /* 0x000fe20000000800 */
[----:B------:R-:W0:Y:S01]  /*0010*/  S2R R10, SR_TID.X ;  /* 0x00000000000a7919 */ /* 0x000e220000002100 */
[----:B------:R-:W-:Y:S01]  /*0020*/  ELECT P0, URZ, PT ;  /* 0x00000000003f782f */ /* 0x000fe20003800000 */
[----:B------:R-:W-:Y:S01]  /*0030*/  BSSY B0, `(.L_x_0) ;  /* 0x0000012000007945 */ /* 0x000fe20003800000 */
[--C-:B0-----:R-:W-:Y:S02]  /*0040*/  SHF.R.U32.HI R0, RZ, 0x5, R10.reuse ;  /* 0x00000005ff007819 */ /* 0x101fe4000001160a */
[----:B------:R-:W-:-:S03]  /*0050*/  SHF.R.U32.HI R4, RZ, 0x7, R10 ;  /* 0x00000007ff047819 */ /* 0x000fc6000001160a */
[----:B------:R-:W0:Y:S04]  /*0060*/  SHFL.IDX PT, R2, R0, RZ, 0x1f ;  /* 0x00001fff00027589 */ /* 0x000e2800000e0000 */
[----:B------:R1:W2:Y:S01]  /*0070*/  SHFL.IDX PT, R5, R4, RZ, 0x1f ;  /* 0x00001fff04057589 */ /* 0x0002a200000e0000 */
[----:B0-----:R-:W-:-:S13]  /*0080*/  ISETP.NE.OR P0, PT, R2, RZ, !P0 ;  /* 0x000000ff0200720c */ /* 0x001fda0004705670 */
[----:B-12---:R-:W-:Y:S05]  /*0090*/  @P0 BRA `(.L_x_1) ;  /* 0x00000000002c0947 */ /* 0x006fea0003800000 */
[----:B------:R-:W-:Y:S02]  /*00a0*/  ULDC.64 UR4, c[0x0][0x198] ;  /* 0x0000660000047ab9 */ /* 0x000fe40000000a00 */
[----:B------:R-:W-:Y:S02]  /*00b0*/  UIADD3 UR6, UP0, UR4, 0xf0, URZ ;  /* 0x000000f004067890 */ /* 0x000fe4000ff1e03f */
[----:B------:R-:W-:Y:S02]  /*00c0*/  UIADD3 UR8, UP1, UR4, 0x1f0, URZ ;  /* 0x000001f004087890 */ /* 0x000fe4000ff3e03f */
[----:B------:R-:W-:Y:S02]  /*00d0*/  UIADD3 UR4, UP2, UR4, 0x2f0, URZ ;  /* 0x000002f004047890 */ /* 0x000fe4000ff5e03f */
[----:B------:R-:W-:Y:S02]  /*00e0*/  UIADD3.X UR7, URZ, UR5, URZ, UP0, !UPT ;  /* 0x000000053f077290 */ /* 0x000fe400087fe43f */
[----:B------:R-:W-:-:S02]  /*00f0*/  UIADD3.X UR9, URZ, UR5, URZ, UP1, !UPT ;  /* 0x000000053f097290 */ /* 0x000fc40008ffe43f */
[----:B------:R-:W-:-:S05]  /*0100*/  UIADD3.X UR5, URZ, UR5, URZ, UP2, !UPT ;  /* 0x000000053f057290 */ /* 0x000fca00097fe43f */
[----:B------:R0:W-:Y:S02]  /*0110*/  UTMACCTL.PF [UR6] ;  /* 0x00000000060079b9 */ /* 0x0001e40008040000 */
[----:B------:R0:W-:Y:S02]  /*0120*/  UTMACCTL.PF [UR8] ;  /* 0x00000000080079b9 */ /* 0x0001e40008040000 */
[----:B------:R0:W-:Y:S02]  /*0130*/  UTMACCTL.PF [UR4] ;  /* 0x00000000040079b9 */ /* 0x0001e40008040000 */
[----:B0-----:R-:W-:Y:S01]  /*0140*/  NOP ;  /* 0x0000000000007918 */ /* 0x001fe20000000000 */
.L_x_1:
[----:B------:R-:W-:Y:S05]  /*0150*/  BSYNC B0 ;  /* 0x0000000000007941 */ /* 0x000fea0003800000 */
.L_x_0:
[----:B------:R-:W0:Y:S02]  /*0160*/  SHFL.IDX PT, R3, R0, RZ, 0x1f ;  /* 0x00001fff00037589 */ /* 0x000e2400000e0000 */
[----:B0-----:R-:W-:-:S13]  /*0170*/  ISETP.NE.AND P0, PT, R3, RZ, PT ;  /* 0x000000ff0300720c */ /* 0x001fda0003f05270 */
[----:B------:R-:W-:Y:S05]  /*0180*/  @P0 BRA `(.L_x_2) ;  /* 0x0000000000940947 */ /* 0x000fea0003800000 */
[----:B------:R-:W-:Y:S01]  /*0190*/  ELECT P0, URZ, PT ;  /* 0x00000000003f782f */ /* 0x000fe20003800000 */
[----:B------:R-:W-:-:S12]  /*01a0*/  BSSY B0, `(.L_x_2) ;  /* 0x0000023000007945 */ /* 0x000fd80003800000 */
[----:B------:R-:W-:Y:S05]  /*01b0*/  @!P0 BRA `(.L_x_3) ;  /* 0x0000000000848947 */ /* 0x000fea0003800000 */
[----:B------:R-:W0:Y:S01]  /*01c0*/  S2UR UR8, SR_CgaCtaId ;  /* 0x00000000000879c3 */ /* 0x000e220000008800 */
[----:B------:R-:W-:Y:S01]  /*01d0*/  UMOV UR4, 0x400 ;  /* 0x0000040000047882 */ /* 0x000fe20000000000 */
[----:B------:R-:W-:Y:S01]  /*01e0*/  UMOV UR5, 0x1 ;  /* 0x0000000100057882 */ /* 0x000fe20000000000 */
[----:B------:R-:W-:Y:S02]  /*01f0*/  UMOV UR6, 0x80 ;  /* 0x0000008000067882 */ /* 0x000fe40000000000 */
[----:B------:R-:W-:-:S04]  /*0200*/  UIADD3 UR6, -UR6, 0x100000, URZ ;  /* 0x0010000006067890 */ /* 0x000fc8000fffe13f */
[----:B------:R-:W-:Y:S02]  /*0210*/  USHF.L.U32 UR7, UR6, 0xb, URZ ;  /* 0x0000000b06077899 */ /* 0x000fe4000800063f */
[----:B------:R-:W-:Y:S02]  /*0220*/  USHF.L.U32 UR6, UR6, 0x1, URZ ;  /* 0x0000000106067899 */ /* 0x000fe4000800063f */
[----:B0-----:R-:W-:Y:S02]  /*0230*/  ULEA UR8, UR8, UR4, 0x18 ;  /* 0x0000000408087291 */ /* 0x001fe4000f8ec03f */
[----:B------:R-:W-:-:S04]  /*0240*/  UIADD3 UR4, -UR5, 0x100000, URZ ;  /* 0x0010000005047890 */ /* 0x000fc8000fffe13f */
[----:B------:R-:W-:Y:S02]  /*0250*/  USHF.L.U32 UR5, UR4, 0xb, URZ ;  /* 0x0000000b04057899 */ /* 0x000fe4000800063f */
[----:B------:R-:W-:Y:S01]  /*0260*/  USHF.L.U32 UR4, UR4, 0x1, URZ ;  /* 0x0000000104047899 */ /* 0x000fe2000800063f */
[----:B------:R-:W0:Y:S11]  /*0270*/  FENCE.VIEW.ASYNC.S ;  /* 0x00000000000073c6 */ /* 0x000e360000000000 */
[----:B0-----:R0:W1:Y:S01]  /*0280*/  SYNCS.EXCH.64 URZ, [UR8], UR4 ;  /* 0x00000004083f75b2 */ /* 0x0010620008000100 */
[----:B------:R0:W2:Y:S01]  /*0290*/  SYNCS.EXCH.64 URZ, [UR8+0x50], UR6 ;  /* 0x00005006083f75b2 */ /* 0x0000a20008000100 */
[----:B------:R0:W3:Y:S01]  /*02a0*/  SYNCS.EXCH.64 URZ, [UR8+0x8], UR4 ;  /* 0x00000804083f75b2 */ /* 0x0000e20008000100 */
[----:B------:R0:W4:Y:S01]  /*02b0*/  SYNCS.EXCH.64 URZ, [UR8+0x58], UR6 ;  /* 0x00005806083f75b2 */ /* 0x0001220008000100 */
[----:B------:R0:W0:Y:S01]  /*02c0*/  SYNCS.EXCH.64 URZ, [UR8+0x10], UR4 ;  /* 0x00001004083f75b2 */ /* 0x0000220008000100 */
        /* <DEDUP_REMOVED lines=15> */
[----:B------:R-:W-:Y:S01]  /*03c0*/  NOP ;  /* 0x0000000000007918 */ /* 0x000fe20000000000 */
.L_x_3:
[----:B0-----:R-:W-:Y:S05]  /*03d0*/  BSYNC B0 ;  /* 0x0000000000007941 */ /* 0x001fea0003800000 */
.L_x_2:
[----:B------:R-:W0:Y:S01]  /*03e0*/  SHFL.IDX PT, R6, R0, RZ, 0x1f ;  /* 0x00001fff00067589 */ /* 0x000e2200000e0000 */
[----:B------:R-:W-:Y:S01]  /*03f0*/  ELECT P0, URZ, PT ;  /* 0x00000000003f782f */ /* 0x000fe20003800000 */
[----:B------:R-:W-:Y:S01]  /*0400*/  NOP ;  /* 0x0000000000007918 */ /* 0x000fe20000000000 */
[----:B------:R-:W-:Y:S01]  /*0410*/  ELECT P1, URZ, PT ;  /* 0x00000000003f782f */ /* 0x000fe20003820000 */
[----:B------:R-:W5:Y:S01]  /*0420*/  SHFL.IDX PT, R3, R0, RZ, 0x1f ;  /* 0x00001fff00037589 */ /* 0x000f6200000e0000 */
[----:B------:R-:W-:Y:S01]  /*0430*/  UMOV UR4, 0x20 ;  /* 0x0000002000047882 */ /* 0x000fe20000000000 */
[----:B------:R-:W-:Y:S01]  /*0440*/  UMOV UR11, 0x80 ;  /* 0x00000080000b7882 */ /* 0x000fe20000000000 */
[----:B------:R-:W-:Y:S01]  /*0450*/  NOP ;  /* 0x0000000000007918 */ /* 0x000fe20000000000 */
[----:B------:R-:W1:Y:S01]  /*0460*/  SHFL.IDX PT, R4, R4, RZ, 0x1f ;  /* 0x00001fff04047589 */ /* 0x000e6200000e0000 */
[C---:B------:R-:W-:Y:S01]  /*0470*/  VIADD R33, R5.reuse, 0xffffffff ;  /* 0xffffffff05217836 */ /* 0x040fe20000000000 */
[----:B------:R-:W-:Y:S01]  /*0480*/  ULDC.64 UR18, c[0x0][0x208] ;  /* 0x0000820000127ab9 */ /* 0x000fe20000000a00 */
[----:B------:R-:W-:-:S03]  /*0490*/  ISETP.NE.AND P2, PT, R5, RZ, PT ;  /* 0x000000ff0500720c */ /* 0x000fc60003f45270 */
[----:B------:R-:W-:Y:S02]  /*04a0*/  ISETP.GE.U32.AND P3, PT, R33, 0x2, PT ;  /* 0x000000022100780c */ /* 0x000fe40003f66070 */
[----:B0-----:R-:W-:Y:S02]  /*04b0*/  ISETP.NE.OR P0, PT, R6, RZ, !P0 ;  /* 0x000000ff0600720c */ /* 0x001fe40004705670 */
[----:B-----5:R-:W-:Y:S02]  /*04c0*/  ISETP.NE.OR P1, PT, R3, RZ, !P1 ;  /* 0x000000ff0300720c */ /* 0x020fe40004f25670 */
[----:B------:R-:W-:Y:S02]  /*04d0*/  SHF.R.S32.HI R3, RZ, 0x1f, R2 ;  /* 0x0000001fff037819 */ /* 0x000fe40000011402 */
[----:B-1----:R-:W-:Y:S02]  /*04e0*/  R2UR UR13, R4 ;  /* 0x00000000040d72ca */ /* 0x002fe400000e0000 */
[----:B------:R-:W-:-:S05]  /*04f0*/  LEA.HI R3, R3, R2, RZ, 0x2 ;  /* 0x0000000203037211 */ /* 0x000fca00078f10ff */
[----:B------:R-:W-:Y:S01]  /*0500*/  VOTEU.ALL UP0, P0 ;  /* 0x00000000003f7886 */ /* 0x000fe20000000000 */
[----:B------:R-:W-:Y:S01]  /*0510*/  LOP3.LUT R3, R3, 0xfffffffc, RZ, 0xc0, !PT ;  /* 0xfffffffc03037812 */ /* 0x000fe200078ec0ff */
[----:B------:R-:W-:-:S03]  /*0520*/  VOTEU.ALL UP1, P1 ;  /* 0x00000000003f7886 */ /* 0x000fc60000820000 */
[----:B------:R-:W0:Y:S01]  /*0530*/  @!UP0 S2UR UR7, SR_CgaCtaId ;  /* 0x00000000000789c3 */ /* 0x000e220000008800 */
[----:B------:R-:W-:Y:S01]  /*0540*/  @!UP0 UMOV UR6, 0x400 ;  /* 0x0000040000068882 */ /* 0x000fe20000000000 */
[----:B------:R-:W-:-:S04]  /*0550*/  @!UP0 UIADD3 UR4, -UR4, 0x100000, URZ ;  /* 0x0010000004048890 */ /* 0x000fc8000fffe13f */
[----:B------:R-:W-:Y:S02]  /*0560*/  @!UP0 USHF.L.U32 UR5, UR4, 0xb, URZ ;  /* 0x0000000b04058899 */ /* 0x000fe4000800063f */
[----:B------:R-:W-:Y:S01]  /*0570*/  @!UP0 USHF.L.U32 UR4, UR4, 0x1, URZ ;  /* 0x0000000104048899 */ /* 0x000fe2000800063f */
[----:B------:R-:W-:Y:S01]  /*0580*/  IMAD.IADD R20, R2, 0x1, -R3 ;  /* 0x0000000102147824 */ /* 0x000fe200078e0a03 */
[----:B------:R-:W-:Y:S01]  /*0590*/  @!UP1 UMOV UR9, 0x400 ;  /* 0x0000040000099882 */ /* 0x000fe20000000000 */
[----:B------:R-:W-:Y:S01]  /*05a0*/  VOTEU.ALL UP2, P1 ;  /* 0x00000000003f7886 */ /* 0x000fe20000840000 */
[----:B------:R-:W-:Y:S01]  /*05b0*/  VOTEU.ALL UP3, P1 ;  /* 0x00000000003f7886 */ /* 0x000fe20000860000 */
[----:B------:R-:W-:Y:S01]  /*05c0*/  VOTEU.ALL UP4, P1 ;  /* 0x00000000003f7886 */ /* 0x000fe20000880000 */
[----:B------:R-:W1:Y:S01]  /*05d0*/  @!UP1 S2UR UR10, SR_CgaCtaId ;  /* 0x00000000000a99c3 */ /* 0x000e620000008800 */
[----:B------:R-:W-:Y:S01]  /*05e0*/  VOTEU.ALL UP5, P1 ;  /* 0x00000000003f7886 */ /* 0x000fe200008a0000 */
[----:B------:R-:W-:-:S04]  /*05f0*/  SHF.R.S32.HI R3, RZ, 0x1f, R10 ;  /* 0x0000001fff037819 */ /* 0x000fc8000001140a */
[----:B------:R-:W-:-:S04]  /*0600*/  LEA.HI R3, R3, R10, RZ, 0x7 ;  /* 0x0000000a03037211 */ /* 0x000fc800078f38ff */
[----:B------:R-:W-:-:S05]  /*0610*/  LOP3.LUT R3, R3, 0xffffff80, RZ, 0xc0, !PT ;  /* 0xffffff8003037812 */ /* 0x000fca00078ec0ff */
[----:B------:R-:W-:Y:S01]  /*0620*/  IMAD.IADD R11, R10, 0x1, -R3 ;  /* 0x000000010a0b7824 */ /* 0x000fe200078e0a03 */
[----:B0-----:R-:W-:Y:S02]  /*0630*/  @!UP0 ULEA UR8, UR7, UR6, 0x18 ;  /* 0x0000000607088291 */ /* 0x001fe4000f8ec03f */
[----:B------:R-:W-:-:S04]  /*0640*/  @!UP1 UIADD3 UR6, -UR11, 0x100000, URZ ;  /* 0x001000000b069890 */ /* 0x000fc8000fffe13f */
[----:B------:R-:W-:Y:S02]  /*0650*/  @!UP1 USHF.L.U32 UR7, UR6, 0xb, URZ ;  /* 0x0000000b06079899 */ /* 0x000fe4000800063f */
[----:B------:R-:W-:Y:S01]  /*0660*/  @!UP1 USHF.L.U32 UR6, UR6, 0x1, URZ ;  /* 0x0000000106069899 */ /* 0x000fe2000800063f */
[----:B------:R-:W-:Y:S01]  /*0670*/  VOTEU.ALL UP0, P0 ;  /* 0x00000000003f7886 */ /* 0x000fe20000000000 */
[----:B-1----:R-:W-:Y:S01]  /*0680*/  @!UP1 ULEA UR9, UR10, UR9, 0x18 ;  /* 0x000000090a099291 */ /* 0x002fe2000f8ec03f */
[----:B------:R-:W-:Y:S02]  /*0690*/  VOTEU.ALL UP1, P0 ;  /* 0x00000000003f7886 */ /* 0x000fe40000020000 */
[----:B------:R-:W-:Y:S01]  /*06a0*/  ULDC.64 UR10, c[0x0][0x698] ;  /* 0x0001a600000a7ab9 */ /* 0x000fe20000000a00 */
[----:B------:R-:W-:Y:S01]  /*06b0*/  ISETP.NE.AND P0, PT, R20, 0x3, PT ;  /* 0x000000031400780c */ /* 0x000fe20003f05270 */
[----:B------:R-:W0:Y:S02]  /*06c0*/  FENCE.VIEW.ASYNC.S ;  /* 0x00000000000073c6 */ /* 0x000e240000000000 */
[----:B0-----:R0:W2:Y:S01]  /*06d0*/  @!UP0 SYNCS.EXCH.64 URZ, [UR8+0xd0], UR4 ;  /* 0x0000d004083f85b2 */ /* 0x0010a20008000100 */
[----:B------:R-:W-:-:S02]  /*06e0*/  ISETP.NE.U32.AND P1, PT, RZ, UR10, PT ;  /* 0x0000000aff007c0c */ /* 0x000fc4000bf25070 */
[----:B------:R-:W-:Y:S02]  /*06f0*/  ISETP.EQ.OR P0, PT, R20, RZ, !P0 ;  /* 0x000000ff1400720c */ /* 0x000fe40004702670 */
[----:B------:R-:W-:Y:S02]  /*0700*/  ISETP.NE.AND.EX P1, PT, RZ, UR11, PT, P1 ;  /* 0x0000000bff007c0c */ /* 0x000fe4000bf25310 */
[----:B------:R-:W-:-:S04]  /*0710*/  ISETP.EQ.AND P0, PT, R5, RZ, P0 ;  /* 0x000000ff0500720c */ /* 0x000fc80000702270 */
[----:B------:R-:W-:-:S04]  /*0720*/  SEL R7, RZ, 0x1, !P0 ;  /* 0x00000001ff077807 */ /* 0x000fc80004000000 */
[----:B------:R-:W-:Y:S01]  /*0730*/  SEL R7, R7, 0x2, P3 ;  /* 0x0000000207077807 */ /* 0x000fe20001800000 */
[----:B------:R0:W2:Y:S01]  /*0740*/  @!UP1 SYNCS.EXCH.64 URZ, [UR8+0xd8], UR4 ;  /* 0x0000d804083f95b2 */ /* 0x0000a20008000100 */
[----:B------:R-:W-:Y:S01]  /*0750*/  NOP ;  /* 0x0000000000007918 */ /* 0x000fe20000000000 */
[----:B------:R0:W2:Y:S01]  /*0760*/  @!UP2 SYNCS.EXCH.64 URZ, [UR9+0xb0], UR6 ;  /* 0x0000b006093fa5b2 */ /* 0x0000a20008000100 */
[----:B------:R0:W2:Y:S01]  /*0770*/  @!UP3 SYNCS.EXCH.64 URZ, [UR9+0xb8], UR6 ;  /* 0x0000b806093fb5b2 */ /* 0x0000a20008000100 */
[----:B------:R0:W2:Y:S01]  /*0780*/  @!UP4 SYNCS.EXCH.64 URZ, [UR9+0xc0], UR6 ;  /* 0x0000c006093fc5b2 */ /* 0x0000a20008000100 */
[----:B------:R0:W2:Y:S01]  /*0790*/  @!UP5 SYNCS.EXCH.64 URZ, [UR9+0xc8], UR6 ;  /* 0x0000c806093fd5b2 */ /* 0x0000a20008000100 */
[----:B------:R-:W-:Y:S01]  /*07a0*/  NOP ;  /* 0x0000000000007918 */ /* 0x000fe20000000000 */
[----:B--234-:R-:W-:Y:S06]  /*07b0*/  BAR.SYNC.DEFER_BLOCKING 0x0 ;  /* 0x0000000000007b1d */ /* 0x01cfec0000010000 */
[----:B0-----:R-:W-:Y:S05]  /*07c0*/  @!P1 BRA `(.L_x_4) ;  /* 0x00000000001c9947 */ /* 0x001fea0003800000 */
[----:B------:R-:W0:Y:S02]  /*07d0*/  LDC.64 R2, c[0x0][0x698] ;  /* 0x0001a600ff027b82 */ /* 0x000e240000000a00 */
[----:B0-----:R-:W2:Y:S02]  /*07e0*/  LDG.E.64 R2, desc[UR18][R2.64] ;  /* 0x0000001202027981 */ /* 0x001ea4000c1e1b00 */
[----:B--2---:R-:W-:-:S04]  /*07f0*/  ISETP.NE.U32.AND P0, PT, R2, RZ, PT ;  /* 0x000000ff0200720c */ /* 0x004fc80003f05070 */
[----:B------:R-:W-:-:S13]  /*0800*/  ISETP.NE.AND.EX P0, PT, R3, RZ, PT, P0 ;  /* 0x000000ff0300720c */ /* 0x000fda0003f05300 */
[----:B------:R-:W-:Y:S05]  /*0810*/  @!P0 BRA `(.L_x_4) ;  /* 0x0000000000088947 */ /* 0x000fea0003800000 */
[----:B------:R2:W5:Y:S01]  /*0820*/  LD.E R13, desc[UR18][R2.64] ;  /* 0x00000012020d7980 */ /* 0x000562000c101900 */
[----:B------:R-:W-:Y:S05]  /*0830*/  BRA `(.L_x_5) ;  /* 0x0000000000207947 */ /* 0x000fea0003800000 */
.L_x_4:
[----:B------:R-:W-:Y:S02]  /*0840*/  ULDC.64 UR4, c[0x0][0x688] ;  /* 0x0001a20000047ab9 */ /* 0x000fe40000000a00 */
[----:B------:R-:W-:-:S04]  /*0850*/  ISETP.NE.U32.AND P0, PT, RZ, UR4, PT ;  /* 0x00000004ff007c0c */ /* 0x000fc8000bf05070 */
[----:B------:R-:W-:-:S13]  /*0860*/  ISETP.NE.AND.EX P0, PT, RZ, UR5, PT, P0 ;  /* 0x00000005ff007c0c */ /* 0x000fda000bf05300 */
[----:B------:R-:W-:Y:S05]  /*0870*/  @!P0 BRA `(.L_x_6) ;  /* 0x00000000000c8947 */ /* 0x000fea0003800000 */
[----:B------:R-:W0:Y:S02]  /*0880*/  LDC.64 R2, c[0x0][0x688] ;  /* 0x0001a200ff027b82 */ /* 0x000e240000000a00 */
[----:B0-----:R0:W5:Y:S01]  /*0890*/  LDG.E R13, desc[UR18][R2.64] ;  /* 0x00000012020d7981 */ /* 0x001162000c1e1900 */
[----:B------:R-:W-:Y:S05]  /*08a0*/  BRA `(.L_x_5) ;  /* 0x0000000000047947 */ /* 0x000fea0003800000 */
.L_x_6:
[----:B------:R-:W1:Y:S02]  /*08b0*/  LDC R13, c[0x0][0x680] ;  /* 0x0001a000ff0d7b82 */ /* 0x000e640000000800 */
.L_x_5:
[----:B------:R-:W-:Y:S02]  /*08c0*/  ULDC.64 UR4, c[0x0][0x6a0] ;  /* 0x0001a80000047ab9 */ /* 0x000fe40000000a00 */
[----:B------:R-:W-:-:S04]  /*08d0*/  ISETP.NE.U32.AND P0, PT, RZ, UR4, PT ;  /* 0x00000004ff007c0c */ /* 0x000fc8000bf05070 */
[----:B------:R-:W-:-:S13]  /*08e0*/  ISETP.NE.AND.EX P0, PT, RZ, UR5, PT, P0 ;  /* 0x00000005ff007c0c */ /* 0x000fda000bf05300 */
[----:B------:R-:W-:Y:S05]  /*08f0*/  @!P0 BRA `(.L_x_7) ;  /* 0x00000000001c8947 */ /* 0x000fea0003800000 */
[----:B0-2---:R-:W0:Y:S02]  /*0900*/  LDC.64 R2, c[0x0][0x6a0] ;  /* 0x0001a800ff027b82 */ /* 0x005e240000000a00 */
[----:B0-----:R-:W2:Y:S02]  /*0910*/  LDG.E.64 R2, desc[UR18][R2.64] ;  /* 0x0000001202027981 */ /* 0x001ea4000c1e1b00 */
[----:B--2---:R-:W-:-:S04]  /*0920*/  ISETP.NE.U32.AND P0, PT, R2, RZ, PT ;  /* 0x000000ff0200720c */ /* 0x004fc80003f05070 */
[----:B------:R-:W-:-:S13]  /*0930*/  ISETP.NE.AND.EX P0, PT, R3, RZ, PT, P0 ;  /* 0x000000ff0300720c */ /* 0x000fda0003f05300 */
[----:B------:R-:W-:Y:S05]  /*0940*/  @!P0 BRA `(.L_x_7) ;  /* 0x0000000000088947 */ /* 0x000fea0003800000 */
[----:B------:R0:W5:Y:S01]  /*0950*/  LD.E R12, desc[UR18][R2.64] ;  /* 0x00000012020c7980 */ /* 0x000162000c101900 */
[----:B------:R-:W-:Y:S05]  /*0960*/  BRA `(.L_x_8) ;  /* 0x0000000000207947 */ /* 0x000fea0003800000 */
.L_x_7:
[----:B------:R-:W-:Y:S02]  /*0970*/  ULDC.64 UR4, c[0x0][0x690] ;  /* 0x0001a40000047ab9 */ /* 0x000fe40000000a00 */
[----:B------:R-:W-:-:S04]  /*0980*/  ISETP.NE.U32.AND P0, PT, RZ, UR4, PT ;  /* 0x00000004ff007c0c */ /* 0x000fc8000bf05070 */
[----:B------:R-:W-:-:S13]  /*0990*/  ISETP.NE.AND.EX P0, PT, RZ, UR5, PT, P0 ;  /* 0x00000005ff007c0c */ /* 0x000fda000bf05300 */
[----:B------:R-:W-:Y:S05]  /*09a0*/  @!P0 BRA `(.L_x_9) ;  /* 0x00000000000c8947 */ /* 0x000fea0003800000 */
[----:B0-2---:R-:W0:Y:S02]  /*09b0*/  LDC.64 R2, c[0x0][0x690] ;  /* 0x0001a400ff027b82 */ /* 0x005e240000000a00 */
[----:B0-----:R4:W5:Y:S01]  /*09c0*/  LDG.E R12, desc[UR18][R2.64] ;  /* 0x00000012020c7981 */ /* 0x001962000c1e1900 */
[----:B------:R-:W-:Y:S05]  /*09d0*/  BRA `(.L_x_8) ;  /* 0x0000000000047947 */ /* 0x000fea0003800000 */
.L_x_9:
[----:B------:R-:W3:Y:S02]  /*09e0*/  LDC R12, c[0x0][0x684] ;  /* 0x0001a100ff0c7b82 */ /* 0x000ee40000000800 */
.L_x_8:
[----:B------:R-:W1:Y:S01]  /*09f0*/  LDC R0, c[0x0][0x75c] ;  /* 0x0001d700ff007b82 */ /* 0x000e620000000800 */
[----:B------:R-:W0:Y:S01]  /*0a00*/  S2R R21, SR_CTAID.Y ;  /* 0x0000000000157919 */ /* 0x000e220000002600 */
[----:B------:R-:W-:Y:S01]  /*0a10*/  ULDC UR8, c[0x0][0x604] ;  /* 0x0001810000087ab9 */ /* 0x000fe20000000800 */
[----:B------:R-:W-:Y:S01]  /*0a20*/  ISETP.NE.AND P0, PT, R5, 0x2, PT ;  /* 0x000000020500780c */ /* 0x000fe20003f05270 */
[----:B------:R-:W-:Y:S01]  /*0a30*/  UIADD3 UR8, UR8, 0x3f, URZ ;  /* 0x0000003f08087890 */ /* 0x000fe2000fffe03f */
[----:B------:R-:W3:Y:S01]  /*0a40*/  S2R R14, SR_CTAID.X ;  /* 0x00000000000e7919 */ /* 0x000ee20000002500 */
[----:B------:R-:W-:Y:S01]  /*0a50*/  UMOV UR5, URZ ;  /* 0x0000003f00057c82 */ /* 0x000fe20008000000 */
[----:B------:R-:W-:Y:S01]  /*0a60*/  UMOV UR4, URZ ;  /* 0x0000003f00047c82 */ /* 0x000fe20008000000 */
[----:B------:R-:W-:-:S04]  /*0a70*/  USHF.R.S32.HI UR9, URZ, 0x1f, UR8 ;  /* 0x0000001f3f097899 */ /* 0x000fc80008011408 */
[----:B------:R-:W-:-:S04]  /*0a80*/  ULEA.HI UR9, UR9, UR8, URZ, 0x6 ;  /* 0x0000000809097291 */ /* 0x000fc8000f8f303f */
[----:B------:R-:W-:Y:S01]  /*0a90*/  USHF.R.S32.HI UR14, URZ, 0x6, UR9 ;  /* 0x000000063f0e7899 */ /* 0x000fe20008011409 */
[----:B-1----:R-:W-:-:S13]  /*0aa0*/  ISETP.NE.AND P3, PT, R0, 0x1, PT ;  /* 0x000000010000780c */ /* 0x002fda0003f65270 */
[----:B------:R-:W3:Y:S01]  /*0ab0*/  @P3 LDC R15, c[0x0][0x10] ;  /* 0x00000400ff0f3b82 */ /* 0x000ee20000000800 */
[----:B0-2-4-:R-:W-:Y:S02]  /*0ac0*/  @P3 IMAD.MOV.U32 R2, RZ, RZ, R21 ;  /* 0x000000ffff023224 */ /* 0x015fe400078e0015 */
[----:B------:R-:W-:Y:S02]  /*0ad0*/  @P3 IMAD.MOV.U32 R3, RZ, RZ, RZ ;  /* 0x000000ffff033224 */ /* 0x000fe400078e00ff */
[----:B------:R-:W-:-:S03]  /*0ae0*/  @P3 IMAD.MOV.U32 R5, RZ, RZ, RZ ;  /* 0x000000ffff053224 */ /* 0x000fc600078e00ff */
[----:B------:R-:W0:Y:S01]  /*0af0*/  @!P3 LDC R9, c[0x0][0xc] ;  /* 0x00000300ff09bb82 */ /* 0x000e220000000800 */
[----:B------:R-:W-:Y:S01]  /*0b00*/  ULDC UR6, c[0x0][0xc] ;  /* 0x0000030000067ab9 */ /* 0x000fe20000000800 */
[----:B------:R-:W-:Y:S02]  /*0b10*/  ULDC UR7, c[0x0][0x10] ;  /* 0x0000040000077ab9 */ /* 0x000fe40000000800 */
[----:B------:R-:W-:-:S04]  /*0b20*/  UIMAD.WIDE.U32 UR6, UR6, UR7, URZ ;  /* 0x00000007060672a5 */ /* 0x000fc8000f8e003f */
[----:B------:R-:W1:Y:S01]  /*0b30*/  LDC R8, c[0x0][0x14] ;  /* 0x00000500ff087b82 */ /* 0x000e620000000800 */
[----:B---3--:R-:W-:-:S04]  /*0b40*/  @P3 IMAD.WIDE.U32 R2, R14, R15, R2 ;  /* 0x0000000f0e023225 */ /* 0x008fc800078e0002 */
[----:B------:R-:W-:Y:S02]  /*0b50*/  IMAD.MOV.U32 R15, RZ, RZ, RZ ;  /* 0x000000ffff0f7224 */ /* 0x000fe400078e00ff */
[----:B------:R-:W-:Y:S02]  /*0b60*/  @P3 IMAD.IADD R3, R3, 0x1, R5 ;  /* 0x0000000103033824 */ /* 0x000fe400078e0205 */
[----:B0-----:R-:W-:-:S04]  /*0b70*/  @!P3 IMAD.WIDE.U32 R4, R9, R21, R14 ;  /* 0x000000150904b225 */ /* 0x001fc800078e000e */
[----:B------:R-:W-:Y:S02]  /*0b80*/  @!P3 IMAD.MOV.U32 R2, RZ, RZ, R4 ;  /* 0x000000ffff02b224 */ /* 0x000fe400078e0004 */
[----:B------:R-:W-:Y:S02]  /*0b90*/  @!P3 IMAD.MOV.U32 R3, RZ, RZ, R5 ;  /* 0x000000ffff03b224 */ /* 0x000fe400078e0005 */
[C---:B-1----:R-:W-:Y:S02]  /*0ba0*/  IMAD R17, R8.reuse, UR7, RZ ;  /* 0x0000000708117c24 */ /* 0x042fe4000f8e02ff */
[----:B------:R-:W-:Y:S01]  /*0bb0*/  IMAD.WIDE.U32 R8, R8, UR6, RZ ;  /* 0x0000000608087c25 */ /* 0x000fe2000f8e00ff */
[----:B------:R-:W-:-:S03]  /*0bc0*/  ULDC.64 UR6, c[0x0][0x750] ;  /* 0x0001d40000067ab9 */ /* 0x000fc60000000a00 */
[----:B------:R-:W-:Y:S01]  /*0bd0*/  IMAD.IADD R0, R9, 0x1, R17 ;  /* 0x0000000109007824 */ /* 0x000fe200078e0211 */
[----:B------:R-:W-:Y:S06]  /*0be0*/  @P0 BRA `(.L_x_10) ;  /* 0x0000000000200947 */ /* 0x000fec0003800000 */
[----:B------:R-:W-:Y:S01]  /*0bf0*/  UISETP.GE.U32.AND UP0, UPT, UR14, 0xa, UPT ;  /* 0x0000000a0e00788c */ /* 0x000fe2000bf06070 */
[----:B------:R-:W-:Y:S01]  /*0c00*/  IADD3 R2, P0, R2, R8, RZ ;  /* 0x0000000802027210 */ /* 0x000fe20007f1e0ff */
[----:B------:R-:W-:-:S04]  /*0c10*/  UIMAD.WIDE.U32 UR4, UR14, -0x33333333, URZ ;  /* 0xcccccccd0e0478a5 */ /* 0x000fc8000f8e003f */
[----:B------:R-:W-:Y:S01]  /*0c20*/  USHF.R.U32.HI UR5, URZ, 0x3, UR5 ;  /* 0x000000033f057899 */ /* 0x000fe20008011605 */
[----:B------:R-:W-:Y:S02]  /*0c30*/  IMAD.X R3, R0, 0x1, R3, P0 ;  /* 0x0000000100037824 */ /* 0x000fe400000e0603 */
[----:B------:R-:W-:Y:S02]  /*0c40*/  UMOV UR4, URZ ;  /* 0x0000003f00047c82 */ /* 0x000fe40008000000 */
[----:B------:R-:W-:Y:S02]  /*0c50*/  @UP0 ULOP3.LUT UR4, UR5, 0x1, URZ, 0xc0, !UPT ;  /* 0x0000000105040892 */ /* 0x000fe4000f8ec03f */
[----:B------:R-:W-:-:S12]  /*0c60*/  UIMAD UR5, UR5, -0xa, UR14 ;  /* 0xfffffff6050578a4 */ /* 0x000fd8000f8e020e */
.L_x_10:
[----:B------:R-:W-:Y:S01]  /*0c70*/  ISETP.GE.U32.AND P0, PT, R2, UR6, PT ;  /* 0x0000000602007c0c */ /* 0x000fe2000bf06070 */
[----:B------:R-:W-:Y:S01]  /*0c80*/  IMAD.MOV.U32 R6, RZ, RZ, -0x1 ;  /* 0xffffffffff067424 */ /* 0x000fe200078e00ff */
[----:B------:R-:W-:Y:S01]  /*0c90*/  PRMT R16, RZ, 0x7610, R16 ;  /* 0x00007610ff107816 */ /* 0x000fe20000000010 */
[----:B------:R-:W-:Y:S01]  /*0ca0*/  IMAD.MOV.U32 R5, RZ, RZ, -0x1 ;  /* 0xffffffffff057424 */ /* 0x000fe200078e00ff */
[----:B------:R-:W-:Y:S01]  /*0cb0*/  ISETP.GE.U32.AND.EX P0, PT, R3, UR7, PT, P0 ;  /* 0x0000000703007c0c */ /* 0x000fe2000bf06100 */
[----:B------:R-:W-:-:S12]  /*0cc0*/  IMAD.MOV.U32 R4, RZ, RZ, -0x1 ;  /* 0xffffffffff047424 */ /* 0x000fd800078e00ff */
[----:B------:R-:W-:Y:S05]  /*0cd0*/  @P0 BRA `(.L_x_11) ;  /* 0x00000004005c0947 */ /* 0x000fea0003800000 */
[----:B------:R-:W0:Y:S01]  /*0ce0*/  LDC.64 R24, c[0x0][0x728] ;  /* 0x0001ca00ff187b82 */ /* 0x000e220000000a00 */
[----:B------:R-:W-:Y:S02]  /*0cf0*/  IMAD.MOV.U32 R4, RZ, RZ, R2 ;  /* 0x000000ffff047224 */ /* 0x000fe400078e0002 */
[----:B------:R-:W-:-:S05]  /*0d00*/  IMAD.MOV.U32 R5, RZ, RZ, R3 ;  /* 0x000000ffff057224 */ /* 0x000fca00078e0003 */
[----:B------:R-:W1:Y:S08]  /*0d10*/  LDC R6, c[0x0][0x730] ;  /* 0x0001cc00ff067b82 */ /* 0x000e700000000800 */
[----:B------:R-:W2:Y:S01]  /*0d20*/  LDC.64 R26, c[0x0][0x720] ;  /* 0x0001c800ff1a7b82 */ /* 0x000ea20000000a00 */
[----:B0-----:R-:W-:-:S04]  /*0d30*/  ISETP.NE.U32.AND P0, PT, R24, RZ, PT ;  /* 0x000000ff1800720c */ /* 0x001fc80003f05070 */
[----:B------:R-:W-:-:S13]  /*0d40*/  ISETP.NE.AND.EX P0, PT, R25, RZ, PT, P0 ;  /* 0x000000ff1900720c */ /* 0x000fda0003f05300 */
[----:B-12---:R-:W-:Y:S05]  /*0d50*/  @!P0 BRA `(.L_x_12) ;  /* 0x0000000000288947 */ /* 0x006fea0003800000 */
[----:B------:R-:W0:Y:S02]  /*0d60*/  LDC R19, c[0x0][0x734] ;  /* 0x0001cd00ff137b82 */ /* 0x000e240000000800 */
[----:B0-----:R-:W-:-:S05]  /*0d70*/  IADD3 R19, P0, R2, R19, RZ ;  /* 0x0000001302137210 */ /* 0x001fca0007f1e0ff */
[----:B------:R-:W-:-:S04]  /*0d80*/  IMAD.X R23, RZ, RZ, R3, P0 ;  /* 0x000000ffff177224 */ /* 0x000fc800000e0603 */
[----:B------:R-:W-:-:S04]  /*0d90*/  IMAD.WIDE.U32 R4, R23, R24, RZ ;  /* 0x0000001817047225 */ /* 0x000fc800078e00ff */
[----:B------:R-:W-:-:S04]  /*0da0*/  IMAD.WIDE.U32 R16, P0, R19, R25, R4 ;  /* 0x0000001913107225 */ /* 0x000fc80007800004 */
[----:B------:R-:W-:-:S04]  /*0db0*/  IMAD.WIDE.U32 R4, R19, R24, RZ ;  /* 0x0000001813047225 */ /* 0x000fc800078e00ff */
[----:B------:R-:W-:Y:S01]  /*0dc0*/  IMAD.X R19, RZ, RZ, RZ, P0 ;  /* 0x000000ffff137224 */ /* 0x000fe200000e06ff */
[----:B------:R-:W-:Y:S01]  /*0dd0*/  IADD3 RZ, P0, R5, R16, RZ ;  /* 0x0000001005ff7210 */ /* 0x000fe20007f1e0ff */
[----:B------:R-:W-:-:S04]  /*0de0*/  IMAD.MOV.U32 R18, RZ, RZ, R17 ;  /* 0x000000ffff127224 */ /* 0x000fc800078e0011 */
[----:B------:R-:W-:-:S08]  /*0df0*/  IMAD.WIDE.U32.X R4, R23, R25, R18, P0 ;  /* 0x0000001917047225 */ /* 0x000fd000000e0412 */
.L_x_12:
[--C-:B------:R-:W-:Y:S01]  /*0e00*/  SHF.R.U64 R32, R4, R6, R5.reuse ;  /* 0x0000000604207219 */ /* 0x100fe20000001205 */
[----:B------:R-:W0:Y:S01]  /*0e10*/  LDC.64 R28, c[0x0][0x740] ;  /* 0x0001d000ff1c7b82 */ /* 0x000e220000000a00 */
[----:B------:R-:W-:Y:S01]  /*0e20*/  I2FP.F32.U32 R4, R14 ;  /* 0x0000000e00047245 */ /* 0x000fe20000201000 */
[----:B------:R-:W-:Y:S01]  /*0e30*/  ULDC UR6, c[0x0][0x150] ;  /* 0x0000540000067ab9 */ /* 0x000fe20000000800 */
[----:B------:R-:W-:Y:S02]  /*0e40*/  SHF.R.U32.HI R5, RZ, R6, R5 ;  /* 0x00000006ff057219 */ /* 0x000fe40000011605 */
[----:B------:R-:W-:Y:S01]  /*0e50*/  IADD3 R17, P0, RZ, -R32, RZ ;  /* 0x80000020ff117210 */ /* 0x000fe20007f1e0ff */
[----:B------:R-:W-:Y:S01]  /*0e60*/  FMUL R6, R4, UR6 ;  /* 0x0000000604067c20 */ /* 0x000fe20008400000 */
[----:B------:R-:W-:Y:S01]  /*0e70*/  ULDC UR6, c[0x0][0x154] ;  /* 0x0000550000067ab9 */ /* 0x000fe20000000800 */
[----:B------:R-:W1:Y:S02]  /*0e80*/  LDC R18, c[0x0][0x718] ;  /* 0x0001c600ff127b82 */ /* 0x000e640000000800 */
[----:B------:R-:W-:-:S02]  /*0e90*/  IMAD.X R19, RZ, RZ, ~R5, P0 ;  /* 0x000000ffff137224 */ /* 0x000fc400000e0e05 */
[----:B------:R-:W2:Y:S01]  /*0ea0*/  F2I.U32.TRUNC.NTZ R6, R6 ;  /* 0x0000000600067305 */ /* 0x000ea2000020f000 */
[----:B------:R-:W-:-:S03]  /*0eb0*/  IMAD.WIDE.U32 R4, R17, R26, R2 ;  /* 0x0000001a11047225 */ /* 0x000fc600078e0002 */
[----:B------:R-:W3:Y:S01]  /*0ec0*/  LDC R15, c[0x0][0x144] ;  /* 0x00005100ff0f7b82 */ /* 0x000ee20000000800 */
[----:B------:R-:W-:-:S04]  /*0ed0*/  IMAD R16, R19, R26, RZ ;  /* 0x0000001a13107224 */ /* 0x000fc800078e02ff */
[----:B------:R-:W-:-:S03]  /*0ee0*/  IMAD R17, R17, R27, R16 ;  /* 0x0000001b11117224 */ /* 0x000fc600078e0210 */
[----:B------:R-:W4:Y:S01]  /*0ef0*/  LDC R22, c[0x0][0x708] ;  /* 0x0001c200ff167b82 */ /* 0x000f220000000800 */
[----:B------:R-:W-:Y:S01]  /*0f00*/  IMAD.IADD R17, R5, 0x1, R17 ;  /* 0x0000000105117824 */ /* 0x000fe200078e0211 */
[----:B0-----:R-:W-:Y:S01]  /*0f10*/  ISETP.NE.U32.AND P0, PT, R28, RZ, PT ;  /* 0x000000ff1c00720c */ /* 0x001fe20003f05070 */
[----:B--2---:R-:W-:-:S03]  /*0f20*/  IMAD.MOV R5, RZ, RZ, -R6 ;  /* 0x000000ffff057224 */ /* 0x004fc600078e0a06 */
[----:B------:R-:W-:Y:S02]  /*0f30*/  ISETP.NE.AND.EX P0, PT, R29, RZ, PT, P0 ;  /* 0x000000ff1d00720c */ /* 0x000fe40003f05300 */
[----:B------:R-:W0:Y:S01]  /*0f40*/  LDC R19, c[0x0][0x758] ;  /* 0x0001d600ff137b82 */ /* 0x000e220000000800 */
[-CC-:B-1----:R-:W-:Y:S02]  /*0f50*/  SHF.R.U64 R26, R4, R18.reuse, R17.reuse ;  /* 0x00000012041a7219 */ /* 0x182fe40000001211 */
[----:B------:R-:W-:Y:S02]  /*0f60*/  I2FP.F32.U32 R4, R21 ;  /* 0x0000001500047245 */ /* 0x000fe40000201000 */
[----:B------:R-:W-:Y:S01]  /*0f70*/  SHF.R.U32.HI R17, RZ, R18, R17 ;  /* 0x00000012ff117219 */ /* 0x000fe20000011611 */
[----:B------:R-:W-:Y:S02]  /*0f80*/  IMAD.MOV.U32 R18, RZ, RZ, 0x1 ;  /* 0x00000001ff127424 */ /* 0x000fe400078e00ff */
[----:B------:R-:W1:Y:S01]  /*0f90*/  LDC R24, c[0x0][0x148] ;  /* 0x00005200ff187b82 */ /* 0x000e620000000800 */
[----:B---3--:R-:W-:-:S02]  /*0fa0*/  IMAD R6, R15, R5, R14 ;  /* 0x000000050f067224 */ /* 0x008fc400078e020e */
[----:B------:R-:W-:Y:S01]  /*0fb0*/  FMUL R5, R4, UR6 ;  /* 0x0000000604057c20 */ /* 0x000fe20008400000 */
[----:B------:R-:W-:-:S04]  /*0fc0*/  IMAD.MOV.U32 R4, RZ, RZ, -0x1 ;  /* 0xffffffffff047424 */ /* 0x000fc800078e00ff */
[----:B------:R-:W2:Y:S01]  /*0fd0*/  LDC R25, c[0x0][0x700] ;  /* 0x0001c000ff197b82 */ /* 0x000ea20000000800 */
[-CC-:B----4-:R-:W-:Y:S02]  /*0fe0*/  SHF.R.U64 R34, R26, R22.reuse, R17.reuse ;  /* 0x000000161a227219 */ /* 0x190fe40000001211 */
[----:B------:R-:W-:Y:S02]  /*0ff0*/  SHF.R.U32.HI R14, RZ, R22, R17 ;  /* 0x00000016ff0e7219 */ /* 0x000fe40000011611 */
[----:B------:R3:W4:Y:S03]  /*1000*/  F2I.U32.TRUNC.NTZ R22, R5 ;  /* 0x0000000500167305 */ /* 0x000726000020f000 */
[----:B------:R-:W1:Y:S01]  /*1010*/  LDC R27, c[0x0][0x748] ;  /* 0x0001d200ff1b7b82 */ /* 0x000e620000000800 */
[-C--:B0-----:R-:W-:Y:S02]  /*1020*/  SHF.R.U64 R36, R34, R19.reuse, R14 ;  /* 0x0000001322247219 */ /* 0x081fe4000000120e */
[----:B------:R-:W-:-:S02]  /*1030*/  SHF.L.U32 R4, R4, R19, RZ ;  /* 0x0000001304047219 */ /* 0x000fc400000006ff */
[-C--:B------:R-:W-:Y:S02]  /*1040*/  SHF.R.U32.HI R14, RZ, R19.reuse, R14 ;  /* 0x00000013ff0e7219 */ /* 0x080fe4000001160e */
[----:B------:R-:W-:Y:S01]  /*1050*/  SHF.L.U32 R18, R18, R19, RZ ;  /* 0x0000001312127219 */ /* 0x000fe200000006ff */
[----:B------:R-:W0:Y:S01]  /*1060*/  LDC R31, c[0x0][0x738] ;  /* 0x0001ce00ff1f7b82 */ /* 0x000e220000000800 */
[----:B------:R-:W-:Y:S01]  /*1070*/  LOP3.LUT R19, RZ, R4, RZ, 0x33, !PT ;  /* 0x00000004ff137212 */ /* 0x000fe200078e33ff */
[----:B------:R-:W-:Y:S02]  /*1080*/  IMAD.MOV.U32 R4, RZ, RZ, R36 ;  /* 0x000000ffff047224 */ /* 0x000fe400078e0024 */
[----:B---3--:R-:W-:-:S04]  /*1090*/  IMAD.MOV.U32 R5, RZ, RZ, R14 ;  /* 0x000000ffff057224 */ /* 0x008fc800078e000e */
[----:B------:R-:W3:Y:S01]  /*10a0*/  LDC R30, c[0x0][0x710] ;  /* 0x0001c400ff1e7b82 */ /* 0x000ee20000000800 */
[----:B----4-:R-:W-:Y:S05]  /*10b0*/  @!P0 BRA `(.L_x_13) ;  /* 0x0000000000288947 */ /* 0x010fea0003800000 */
[----:B------:R-:W4:Y:S02]  /*10c0*/  LDC R17, c[0x0][0x74c] ;  /* 0x0001d300ff117b82 */ /* 0x000f240000000800 */
[----:B----4-:R-:W-:-:S05]  /*10d0*/  IADD3 R17, P0, R36, R17, RZ ;  /* 0x0000001124117210 */ /* 0x010fca0007f1e0ff */
        /* <DEDUP_REMOVED lines=8> */
.L_x_13:
[----:B-1----:R-:W-:Y:S01]  /*1160*/  SHF.R.U64 R4, R4, R27, R5 ;  /* 0x0000001b04047219 */ /* 0x002fe20000001205 */
[----:B--2---:R-:W-:Y:S01]  /*1170*/  VIADD R5, R25, 0xffffffff ;  /* 0xffffffff19057836 */ /* 0x004fe20000000000 */
[----:B------:R-:W-:Y:S01]  /*1180*/  LOP3.LUT R19, R34, R19, RZ, 0xc0, !PT ;  /* 0x0000001322137212 */ /* 0x000fe200078ec0ff */
[----:B------:R-:W-:Y:S02]  /*1190*/  IMAD.MOV R22, RZ, RZ, -R22 ;  /* 0x000000ffff167224 */ /* 0x000fe400078e0a16 */
[----:B------:R-:W-:Y:S01]  /*11a0*/  IMAD.MOV R14, RZ, RZ, -R4 ;  /* 0x000000ffff0e7224 */ /* 0x000fe200078e0a04 */
[----:B------:R-:W-:Y:S01]  /*11b0*/  LOP3.LUT R5, R26, R5, RZ, 0xc0, !PT ;  /* 0x000000051a057212 */ /* 0x000fe200078ec0ff */
[----:B------:R-:W-:Y:S02]  /*11c0*/  IMAD R19, R18, R4, R19 ;  /* 0x0000000412137224 */ /* 0x000fe400078e0213 */
[----:B------:R-:W-:Y:S02]  /*11d0*/  @P3 IMAD R6, R24, R22, R21 ;  /* 0x0000001618063224 */ /* 0x000fe400078e0215 */
[----:B0-----:R-:W-:-:S02]  /*11e0*/  IMAD R4, R14, R31, R36 ;  /* 0x0000001f0e047224 */ /* 0x001fc400078e0224 */
[----:B---3--:R-:W-:Y:S02]  /*11f0*/  IMAD R6, R19, R30, R6 ;  /* 0x0000001e13067224 */ /* 0x008fe400078e0206 */
[----:B------:R-:W-:Y:S02]  /*1200*/  IMAD R15, R4, R25, R5 ;  /* 0x00000019040f7224 */ /* 0x000fe400078e0205 */
[----:B------:R-:W-:Y:S02]  /*1210*/  IMAD.MOV.U32 R16, RZ, RZ, 0x1 ;  /* 0x00000001ff107424 */ /* 0x000fe400078e00ff */
[----:B------:R-:W-:Y:S01]  /*1220*/  IMAD.MOV.U32 R4, RZ, RZ, R32 ;  /* 0x000000ffff047224 */ /* 0x000fe200078e0020 */
[----:B------:R-:W-:Y:S02]  /*1230*/  SEL R5, R15, R6, !P3 ;  /* 0x000000060f057207 */ /* 0x000fe40005800000 */
[----:B------:R-:W-:-:S07]  /*1240*/  SEL R6, R6, R15, !P3 ;  /* 0x0000000f06067207 */ /* 0x000fce0005800000 */
.L_x_11:
[----:B------:R-:W-:Y:S05]  /*1250*/  @!P2 BRA `(.L_x_14) ;  /* 0x000000680064a947 */ /* 0x000fea0003800000 */
[----:B------:R-:W-:-:S13]  /*1260*/  ISETP.GT.U32.AND P0, PT, R33, 0x1, PT ;  /* 0x000000012100780c */ /* 0x000fda0003f04070 */
[----:B------:R-:W-:Y:S05]  /*1270*/  @P0 EXIT ;  /* 0x000000000000094d */ /* 0x000fea0003800000 */
.L_x_15:
[----:B------:R-:W-:-:S08]  /*1280*/  NOP ;  /* 0x0000000000007918 */ /* 0x000fd00000000000 */
[----:B------:R-:W0:Y:S02]  /*1290*/  USETMAXREG.TRY_ALLOC.CTAPOOL UP0, 0xe8 ;  /* 0x000000e8000079c8 */ /* 0x000e240008000600 */
[----:B0-----:R-:W-:-:S13]  /*12a0*/  PLOP3.LUT P0, PT, PT, PT, UP0, 0x80, 0x0 ;  /* 0x000000000000781c */ /* 0x001fda0003f0f008 */
[----:B------:R-:W-:Y:S05]  /*12b0*/  @!P0 BRA `(.L_x_15) ;  /* 0xfffffffc00f08947 */ /* 0x000fea000383ffff */
[----:B------:R-:W-:-:S13]  /*12c0*/  LOP3.LUT P0, RZ, R16, 0xff, RZ, 0xc0, !PT ;  /* 0x000000ff10ff7812 */ /* 0x000fda000780c0ff */
[----:B------:R-:W-:Y:S05]  /*12d0*/  @!P0 EXIT ;  /* 0x000000000000894d */ /* 0x000fea0003800000 */
[----:B------:R-:W-:Y:S01]  /*12e0*/  SHF.R.S32.HI R16, RZ, 0x1f, R11 ;  /* 0x0000001fff107819 */ /* 0x000fe2000001140b */
[----:B------:R-:W0:Y:S01]  /*12f0*/  S2UR UR6, SR_CgaCtaId ;  /* 0x00000000000679c3 */ /* 0x000e220000008800 */
[-C--:B------:R-:W-:Y:S01]  /*1300*/  LEA.HI R10, R11, R11.reuse, RZ, 0x1 ;  /* 0x0000000b0b0a7211 */ /* 0x080fe200078f08ff */
[----:B------:R-:W-:Y:S01]  /*1310*/  UIADD3 UR7, UR13, -0x1, URZ ;  /* 0xffffffff0d077890 */ /* 0x000fe2000fffe03f */
[-C--:B------:R-:W-:Y:S01]  /*1320*/  LEA.HI R15, R16, R11.reuse, RZ, 0x2 ;  /* 0x0000000b100f7211 */ /* 0x080fe200078f10ff */
[----:B------:R-:W-:Y:S01]  /*1330*/  UMOV UR12, 0x400 ;  /* 0x00000400000c7882 */ /* 0x000fe20000000000 */
[----:B------:R-:W-:Y:S01]  /*1340*/  LOP3.LUT R14, R10, 0x3ffffe, RZ, 0xc0, !PT ;  /* 0x003ffffe0a0e7812 */ /* 0x000fe200078ec0ff */
[----:B------:R-:W-:Y:S01]  /*1350*/  UISETP.NE.AND UP0, UPT, UR7, URZ, UPT ;  /* 0x0000003f0700728c */ /* 0x000fe2000bf05270 */
[----:B------:R-:W-:Y:S01]  /*1360*/  LOP3.LUT R20, R15, 0xfffffffc, RZ, 0xc0, !PT ;  /* 0xfffffffc0f147812 */ /* 0x000fe200078ec0ff */
[----:B------:R-:W-:Y:S01]  /*1370*/  ULDC UR8, c[0x0][0x284] ;  /* 0x0000a10000087ab9 */ /* 0x000fe20000000800 */
[--C-:B------:R-:W-:Y:S01]  /*1380*/  SHF.R.S32.HI R17, RZ, 0x2, R15.reuse ;  /* 0x00000002ff117819 */ /* 0x100fe2000001140f */
[C---:B------:R-:W-:Y:S01]  /*1390*/  IMAD.IADD R14, R11.reuse, 0x1, -R14 ;  /* 0x000000010b0e7824 */ /* 0x040fe200078e0a0e */
[----:B------:R-:W-:Y:S01]  /*13a0*/  SHF.R.S32.HI R18, RZ, 0x1f, R15 ;  /* 0x0000001fff127819 */ /* 0x000fe2000001140f */
[----:B------:R-:W-:Y:S01]  /*13b0*/  IMAD.IADD R21, R11, 0x1, -R20 ;  /* 0x000000010b157824 */ /* 0x000fe200078e0a14 */
[----:B------:R-:W-:Y:S01]  /*13c0*/  LEA.HI R16, R16, R11, RZ, 0x5 ;  /* 0x0000000b10107211 */ /* 0x000fe200078f28ff */
[----:B------:R-:W-:Y:S01]  /*13d0*/  USHF.L.U32 UR20, UR14, 0x1, URZ ;  /* 0x000000010e147899 */ /* 0x000fe2000800063f */
[----:B------:R-:W-:-:S02]  /*13e0*/  LEA.HI R18, R18, R17, RZ, 0x3 ;  /* 0x0000001112127211 */ /* 0x000fc400078f18ff */
[----:B------:R-:W-:Y:S02]  /*13f0*/  SHF.R.S32.HI R11, RZ, 0x1, R10 ;  /* 0x00000001ff0b7819 */ /* 0x000fe4000001140a */
[----:B------:R-:W-:Y:S02]  /*1400*/  LOP3.LUT R18, R18, 0xfffffff8, RZ, 0xc0, !PT ;  /* 0xfffffff812127812 */ /* 0x000fe400078ec0ff */
[----:B------:R-:W-:Y:S02]  /*1410*/  LEA.HI R10, R10, R11, RZ, 0x1 ;  /* 0x0000000b0a0a7211 */ /* 0x000fe400078f08ff */
[----:B------:R-:W-:Y:S01]  /*1420*/  SHF.R.S32.HI R15, RZ, 0x5, R16 ;  /* 0x00000005ff0f7819 */ /* 0x000fe20000011410 */
[----:B------:R-:W-:Y:S01]  /*1430*/  IMAD.IADD R18, R17, 0x1, -R18 ;  /* 0x0000000111127824 */ /* 0x000fe200078e0a12 */
[----:B------:R-:W-:Y:S01]  /*1440*/  LOP3.LUT R10, R10, 0x7fffffe, RZ, 0xc0, !PT ;  /* 0x07fffffe0a0a7812 */ /* 0x000fe200078ec0ff */
[----:B0-----:R-:W-:Y:S01]  /*1450*/  ULEA UR12, UR6, UR12, 0x18 ;  /* 0x0000000c060c7291 */ /* 0x001fe2000f8ec03f */
[----:B------:R-:W-:Y:S01]  /*1460*/  VIMNMX R19, RZ, UR14, PT ;  /* 0x0000000eff137c48 */ /* 0x000fe2000bfe0100 */
[----:B------:R-:W-:Y:S01]  /*1470*/  IMAD R17, R15, 0x2, R14 ;  /* 0x000000020f117824 */ /* 0x000fe200078e020e */
[----:B------:R-:W-:Y:S01]  /*1480*/  USHF.L.U32 UR6, UR7, 0x3, URZ ;  /* 0x0000000307067899 */ /* 0x000fe2000800063f */
[----:B------:R-:W-:Y:S01]  /*1490*/  IMAD.IADD R11, R11, 0x1, -R10 ;  /* 0x000000010b0b7824 */ /* 0x000fe200078e0a0a */
[----:B------:R-:W-:Y:S01]  /*14a0*/  USEL UR7, URZ, 0x1, UP0 ;  /* 0x000000013f077887 */ /* 0x000fe20008000000 */
[--C-:B------:R-:W-:Y:S01]  /*14b0*/  IMAD R14, R17, 0x8, R18.reuse ;  /* 0x00000008110e7824 */ /* 0x100fe200078e0212 */
[----:B------:R-:W-:Y:S01]  /*14c0*/  UIADD3 UR21, UR12, 0xb0, URZ ;  /* 0x000000b00c157890 */ /* 0x000fe2000fffe03f */
[C-C-:B------:R-:W-:Y:S01]  /*14d0*/  IMAD R10, R15.reuse, 0x10, R18.reuse ;  /* 0x000000100f0a7824 */ /* 0x140fe200078e0212 */
[----:B------:R-:W-:Y:S01]  /*14e0*/  ULOP3.LUT UR6, UR6, 0x8, URZ, 0xc0, !UPT ;  /* 0x0000000806067892 */ /* 0x000fe2000f8ec03f */
[----:B------:R-:W-:Y:S01]  /*14f0*/  IMAD R17, R15, -0x10, -R18 ;  /* 0xfffffff00f117824 */ /* 0x000fe200078e0a12 */
[----:B------:R-:W-:Y:S01]  /*1500*/  LOP3.LUT R91, R7, 0x1, RZ, 0xfc, !PT ;  /* 0x00000001075b7812 */ /* 0x000fe200078efcff */
[----:B------:R-:W-:Y:S01]  /*1510*/  IMAD R14, R14, 0x4, R11 ;  /* 0x000000040e0e7824 */ /* 0x000fe200078e020b */
[----:B------:R-:W-:Y:S01]  /*1520*/  IADD3 R19, -R19, UR14, RZ ;  /* 0x0000000e13137c10 */ /* 0x000fe2000fffe1ff */
[----:B------:R-:W-:Y:S01]  /*1530*/  IMAD.U32 R89, RZ, RZ, UR7 ;  /* 0x00000007ff597e24 */ /* 0x000fe2000f8e00ff */
[----:B------:R-:W-:Y:S01]  /*1540*/  SHF.R.S32.HI R11, RZ, 0x1f, R10 ;  /* 0x0000001fff0b7819 */ /* 0x000fe2000001140a */
[----:B------:R-:W-:Y:S01]  /*1550*/  VIADD R17, R17, UR8 ;  /* 0x0000000811117c36 */ /* 0x000fe20008000000 */
[----:B------:R-:W-:Y:S01]  /*1560*/  ULEA UR13, UR13, UR21, 0x3 ;  /* 0x000000150d0d7291 */ /* 0x000fe2000f8e183f */
[----:B------:R-:W-:Y:S01]  /*1570*/  IMAD.SHL.U32 R15, R14, 0x20, RZ ;  /* 0x000000200e0f7824 */ /* 0x000fe200078e00ff */
[----:B------:R-:W-:-:S02]  /*1580*/  ULOP3.LUT UR22, UR6, 0x8, URZ, 0x3c, !UPT ;  /* 0x0000000806167892 */ /* 0x000fc4000f8e3c3f */
[----:B------:R-:W-:-:S12]  /*1590*/  ULOP3.LUT UR15, UR6, 0x18, URZ, 0x3c, !UPT ;  /* 0x00000018060f7892 */ /* 0x000fd8000f8e3c3f */
.L_x_156:
[----:B------:R-:W-:Y:S01]  /*15a0*/  SHF.L.U32 R14, R89, 0x1f, RZ ;  /* 0x0000001f590e7819 */ /* 0x000fe200000006ff */
[----:B------:R-:W-:Y:S01]  /*15b0*/  IMAD.MOV.U32 R178, RZ, RZ, RZ ;  /* 0x000000ffffb27224 */ /* 0x000fe200078e00ff */
[----:B------:R-:W-:Y:S02]  /*15c0*/  ISETP.GE.AND P1, PT, R19, 0x1, PT ;  /* 0x000000011300780c */ /* 0x000fe40003f26270 */
[----:B------:R-:W0:Y:S02]  /*15d0*/  SYNCS.PHASECHK.TRANS64.TRYWAIT P0, [UR13+-0x8], R14 ;  /* 0xfffff80eff0075a7 */ /* 0x000e24000800014d */
[----:B0--3-5:R-:W-:Y:S09]  /*15e0*/  @!P0 BRA `(.L_x_16) ;  /* 0x0000007800748947 */ /* 0x029ff20003800000 */
.L_x_184:
[----:B------:R-:W-:Y:S01]  /*15f0*/  UMOV UR6, URZ ;  /* 0x0000003f00067c82 */ /* 0x000fe20008000000 */
[----:B------:R-:W-:Y:S01]  /*1600*/  IMAD.MOV.U32 R176, RZ, RZ, RZ ;  /* 0x000000ffffb07224 */ /* 0x000fe200078e00ff */
[----:B0-----:R-:W-:Y:S01]  /*1610*/  CS2R R22, SRZ ;  /* 0x0000000000167805 */ /* 0x001fe2000001ff00 */
[----:B------:R-:W-:Y:S01]  /*1620*/  IMAD.MOV.U32 R174, RZ, RZ, RZ ;  /* 0x000000ffffae7224 */ /* 0x000fe200078e00ff */
[----:B------:R-:W-:Y:S01]  /*1630*/  CS2R R24, SRZ ;  /* 0x0000000000187805 */ /* 0x000fe2000001ff00 */
        /* <DEDUP_REMOVED lines=62> */
[----:B------:R-:W-:-:S02]  /*1a20*/  IMAD.MOV.U32 R110, RZ, RZ, RZ ;  /* 0x000000ffff6e7224 */ /* 0x000fc400078e00ff */
[----:B------:R-:W-:Y:S02]  /*1a30*/  IMAD.MOV.U32 R108, RZ, RZ, RZ ;  /* 0x000000ffff6c7224 */ /* 0x000fe400078e00ff */
[----:B------:R-:W-:Y:S02]  /*1a40*/  IMAD.MOV.U32 R106, RZ, RZ, RZ ;  /* 0x000000ffff6a7224 */ /* 0x000fe400078e00ff */
[----:B------:R-:W-:Y:S02]  /*1a50*/  IMAD.MOV.U32 R104, RZ, RZ, RZ ;  /* 0x000000ffff687224 */ /* 0x000fe400078e00ff */
[----:B------:R-:W-:Y:S02]  /*1a60*/  IMAD.MOV.U32 R102, RZ, RZ, RZ ;  /* 0x000000ffff667224 */ /* 0x000fe400078e00ff */
[----:B------:R-:W-:Y:S02]  /*1a70*/  IMAD.MOV.U32 R100, RZ, RZ, RZ ;  /* 0x000000ffff647224 */ /* 0x000fe400078e00ff */
        /* <DEDUP_REMOVED lines=21> */
[----:B------:R-:W-:Y:S01]  /*1bd0*/  IMAD.MOV.U32 R202, RZ, RZ, RZ ;  /* 0x000000ffffca7224 */ /* 0x000fe200078e00ff */
[----:B------:R-:W-:Y:S06]  /*1be0*/  @!P1 BRA `(.L_x_17) ;  /* 0x0000000800309947 */ /* 0x000fec0003800000 */
[----:B------:R-:W-:Y:S01]  /*1bf0*/  IMAD.MOV.U32 R178, RZ, RZ, RZ ;  /* 0x000000ffffb27224 */ /* 0x000fe200078e00ff */
[----:B------:R-:W-:Y:S01]  /*1c00*/  UMOV UR6, URZ ;  /* 0x0000003f00067c82 */ /* 0x000fe20008000000 */
[----:B------:R-:W-:Y:S01]  /*1c10*/  IMAD.MOV.U32 R93, RZ, RZ, R19 ;  /* 0x000000ffff5d7224 */ /* 0x000fe200078e0013 */
[----:B------:R-:W-:Y:S01]  /*1c20*/  UPLOP3.LUT UP0, UPT, UPT, UPT, UPT, 0x40, 0x0 ;  /* 0x000000000000789c */ /* 0x000fe20003f0e870 */
[----:B------:R-:W-:Y:S01]  /*1c30*/  IMAD.U32 R99, RZ, RZ, UR4 ;  /* 0x00000004ff637e24 */ /* 0x000fe2000f8e00ff */
[----:B------:R-:W-:Y:S01]  /*1c40*/  UMOV UR16, UR5 ;  /* 0x0000000500107c82 */ /* 0x000fe20008000000 */
[----:B------:R-:W-:Y:S01]  /*1c50*/  UMOV UR17, UR5 ;  /* 0x0000000500117c82 */ /* 0x000fe20008000000 */
[----:B------:R-:W-:Y:S01]  /*1c60*/  UMOV UR7, URZ ;  /* 0x0000003f00077c82 */ /* 0x000fe20008000000 */
[----:B------:R-:W-:-:S06]  /*1c70*/  ULDC UR23, c[0x0][0x644] ;  /* 0x0001910000177ab9 */ /* 0x000fcc0000000800 */
.L_x_25:
[----:B------:R-:W-:-:S13]  /*1c80*/  ISETP.NE.AND P1, PT, R91, 0x3, PT ;  /* 0x000000035b00780c */ /* 0x000fda0003f25270 */
[----:B------:R-:W-:Y:S05]  /*1c90*/  @!P1 BRA `(.L_x_18) ;  /* 0x0000000000049947 */ /* 0x000fea0003800000 */
[----:B------:R-:W-:Y:S01]  /*1ca0*/  BPT.TRAP 0x1 ;  /* 0x000000040000795c */ /* 0x000fe20000300000 */
.L_x_18:
[----:B------:R-:W-:Y:S01]  /*1cb0*/  ULEA UR8, UR16, UR12, 0x3 ;  /* 0x0000000c10087291 */ /* 0x000fe2000f8e183f */
[----:B------:R-:W-:-:S08]  /*1cc0*/  SHF.L.U32 R95, R99, 0x1f, RZ ;  /* 0x0000001f635f7819 */ /* 0x000fd000000006ff */
[----:B------:R0:W1:Y:S01]  /*1cd0*/  SYNCS.PHASECHK.TRANS64.TRYWAIT P0, [UR8], R95 ;  /* 0x0000005fff0075a7 */ /* 0x0000620008000148 */
[----:B------:R-:W-:Y:S05]  /*1ce0*/  @!P1 BRA `(.L_x_19) ;  /* 0x0000000000049947 */ /* 0x000fea0003800000 */
[----:B------:R-:W-:Y:S01]  /*1cf0*/  BPT.TRAP 0x1 ;  /* 0x000000040000795c */ /* 0x000fe20000300000 */
.L_x_19:
[----:B-1----:R-:W-:Y:S05]  /*1d00*/  @P0 BRA `(.L_x_20) ;  /* 0x0000000000080947 */ /* 0x002fea0003800000 */
[----:B------:R-:W1:Y:S02]  /*1d10*/  SYNCS.PHASECHK.TRANS64.TRYWAIT P0, [UR8], R95 ;  /* 0x0000005fff0075a7 */ /* 0x000e640008000148 */
[----:B-1----:R-:W-:Y:S05]  /*1d20*/  @!P0 BRA `(.L_x_21) ;  /* 0x0000007000bc8947 */ /* 0x002fea0003800000 */
.L_x_20:
[----:B------:R-:W-:Y:S02]  /*1d30*/  USHF.L.U32 UR8, UR16, 0xa, URZ ;  /* 0x0000000a10087899 */ /* 0x000fe4000800063f */
[----:B------:R-:W-:Y:S02]  /*1d40*/  UIADD3 UR9, UR12, 0x180, URZ ;  /* 0x000001800c097890 */ /* 0x000fe4000fffe03f */
[----:B------:R-:W-:Y:S02]  /*1d50*/  UIADD3 UR10, UR12, 0xa180, URZ ;  /* 0x0000a1800c0a7890 */ /* 0x000fe4000fffe03f */
[----:B01----:R-:W-:Y:S01]  /*1d60*/  LEA.HI.SX32 R95, R15, UR8, 0x1d ;  /* 0x000000080f5f7c11 */ /* 0x003fe2000f8feaff */
[----:B------:R-:W-:Y:S02]  /*1d70*/  USHF.R.U32.HI UR9, URZ, 0x4, UR9 ;  /* 0x000000043f097899 */ /* 0x000fe40008011609 */
[----:B------:R-:W-:Y:S02]  /*1d80*/  USHF.R.U32.HI UR10, URZ, 0x4, UR10 ;  /* 0x000000043f0a7899 */ /* 0x000fe4000801160a */
[----:B------:R-:W-:Y:S01]  /*1d90*/  LDS R97, [R95+UR12+0x32180] ;  /* 0x0321800c5f617984 */ /* 0x000fe20008000800 */
[----:B------:R-:W-:-:S02]  /*1da0*/  USEL UR7, UR7, URZ, !UP0 ;  /* 0x0000003f07077287 */ /* 0x000fc4000c000000 */
[----:B------:R-:W-:Y:S01]  /*1db0*/  ULOP3.LUT UR9, UR9, 0x3fff, URZ, 0xc0, !UPT ;  /* 0x00003fff09097892 */ /* 0x000fe2000f8ec03f */
[----:B------:R-:W0:Y:S01]  /*1dc0*/  LDS R204, [R95+UR12+0x32188] ;  /* 0x0321880c5fcc7984 */ /* 0x000e220008000800 */
[----:B------:R-:W-:Y:S02]  /*1dd0*/  ULOP3.LUT UR10, UR10, 0x3fff, URZ, 0xc0, !UPT ;  /* 0x00003fff0a0a7892 */ /* 0x000fe4000f8ec03f */
[----:B------:R-:W-:Y:S02]  /*1de0*/  UISETP.NE.U32.AND UP0, UPT, UR7, URZ, UPT ;  /* 0x0000003f0700728c */ /* 0x000fe4000bf05070 */
[----:B------:R-:W-:Y:S02]  /*1df0*/  ULOP3.LUT UR7, UR9, 0x10000, URZ, 0xfc, !UPT ;  /* 0x0001000009077892 */ /* 0x000fe4000f8efc3f */
[----:B------:R-:W-:Y:S02]  /*1e00*/  ULOP3.LUT UR10, UR10, 0x10000, URZ, 0xfc, !UPT ;  /* 0x000100000a0a7892 */ /* 0x000fe4000f8efc3f */
[----:B------:R-:W-:-:S02]  /*1e10*/  ULEA UR7, UR16, UR7, 0x8 ;  /* 0x0000000710077291 */ /* 0x000fc4000f8e403f */
[----:B------:R-:W-:Y:S01]  /*1e20*/  UIADD3 UR10, UR8, UR10, URZ ;  /* 0x0000000a080a7290 */ /* 0x000fe2000fffe03f */
[----:B------:R-:W-:Y:S01]  /*1e30*/  UMOV UR9, 0x80000020 ;  /* 0x8000002000097882 */ /* 0x000fe20000000000 */
[----:B------:R-:W-:Y:S01]  /*1e40*/  UMOV UR11, 0x40000040 ;  /* 0x40000040000b7882 */ /* 0x000fe20000000000 */
[----:B------:R-:W-:Y:S02]  /*1e50*/  UIADD3 UR6, UR6, 0x2, URZ ;  /* 0x0000000206067890 */ /* 0x000fe4000fffe03f */
[----:B------:R-:W-:Y:S01]  /*1e60*/  UMOV UR8, UR7 ;  /* 0x0000000700087c82 */ /* 0x000fe20008000000 */
[----:B0-----:R-:W-:-:S06]  /*1e70*/  WARPGROUP.ARRIVE ;  /* 0x00000000000079c5 */ /* 0x001fcc0000000000 */
[----:B------:R-:W-:Y:S01]  /*1e80*/  QGMMA.SP.64x128x64.F32.E4M3.E4M3 R24, gdesc[UR8], R24, UP0, R97 ;  /* 0x05e06100081879f3 */ /* 0x000fe2000bf00a18 */
[----:B------:R-:W-:Y:S02]  /*1e90*/  UIADD3 UR8, UR7, 0x2, URZ ;  /* 0x0000000207087890 */ /* 0x000fe4000fffe03f */
[----:B------:R-:W-:Y:S01]  /*1ea0*/  UIADD3 UR10, UR10, 0x4, URZ ;  /* 0x000000040a0a7890 */ /* 0x000fe2000fffe03f */
[----:B------:R-:W-:Y:S01]  /*1eb0*/  UMOV UR9, 0x80000020 ;  /* 0x8000002000097882 */ /* 0x000fe20000000000 */
[----:B------:R-:W-:Y:S01]  /*1ec0*/  UMOV UR11, 0x40000040 ;  /* 0x40000040000b7882 */ /* 0x000fe20000000000 */
[----:B------:R-:W-:-:S04]  /*1ed0*/  UISETP.NE.AND UP0, UPT, UR6, UR23, UPT ;  /* 0x000000170600728c */ /* 0x000fc8000bf05270 */
[----:B------:R-:W-:-:S04]  /*1ee0*/  USEL UR7, URZ, 0x1, UP0 ;  /* 0x000000013f077887 */ /* 0x000fc80008000000 */
[----:B------:R-:W-:-:S06]  /*1ef0*/  UISETP.NE.AND UP0, UPT, UR7, URZ, UPT ;  /* 0x0000003f0700728c */ /* 0x000fcc000bf05270 */
[----:B------:R-:W-:Y:S01]  /*1f00*/  PLOP3.LUT P0, PT, PT, PT, UP0, 0x80, 0x0 ;  /* 0x000000000000781c */ /* 0x000fe20003f0f008 */
[----:B------:R-:W-:Y:S03]  /*1f10*/  QGMMA.SP.64x128x64.F32.E4M3.E4M3 R24, gdesc[UR8], R24, R204, gsb0 ;  /* 0x05e0cc00081879f3 */ /* 0x000fe60008000a18 */
[----:B------:R-:W-:-:S09]  /*1f20*/  WARPGROUP.DEPBAR.LE gsb0, 0x0 ;  /* 0x00008000000079c5 */ /* 0x000fd20000010000 */
[----:B------:R-:W-:Y:S05]  /*1f30*/  @!P0 BRA `(.L_x_22) ;  /* 0x0000000400088947 */ /* 0x000fea0003800000 */
[----:B------:R-:W-:Y:S01]  /*1f40*/  FADD R23, R24, R23 ;  /* 0x0000001718177221 */ /* 0x000fe20000000000 */
[----:B------:R-:W-:-:S01]  /*1f50*/  FADD R202, R25, R202 ;  /* 0x000000ca19ca7221 */ /* 0x000fc20000000000 */
        /* <DEDUP_REMOVED lines=62> */
[----:B------:R-:W-:-:S02]  /*2340*/  WARPGROUP.DEPBAR.LE gsb0, 0x0 ;  /* 0x00008000000079c5 */ /* 0x000fc40000010000 */
[----:B------:R-:W-:-:S05]  /*2350*/  UMOV UR6, URZ ;  /* 0x0000003f00067c82 */ /* 0x000fca0008000000 */
.L_x_22:
[----:B------:R-:W-:Y:S05]  /*2360*/  @!P1 BRA `(.L_x_23) ;  /* 0x0000000000049947 */ /* 0x000fea0003800000 */
[----:B------:R-:W-:Y:S01]  /*2370*/  BPT.TRAP 0x1 ;  /* 0x000000040000795c */ /* 0x000fe20000300000 */
.L_x_23:
[----:B------:R-:W-:Y:S01]  /*2380*/  ULEA UR7, UR17, UR12, 0x3 ;  /* 0x0000000c11077291 */ /* 0x000fe2000f8e183f */
[----:B------:R-:W-:-:S03]  /*2390*/  ISETP.GT.U32.AND P0, PT, R7, 0x1, PT ;  /* 0x000000010700780c */ /* 0x000fc60003f04070 */
[----:B------:R-:W-:-:S04]  /*23a0*/  UIADD3 UR7, UR7, 0x50, URZ ;  /* 0x0000005007077890 */ /* 0x000fc8000fffe03f */
[----:B------:R-:W-:-:S09]  /*23b0*/  UPRMT UR7, URZ, 0x654, UR7 ;  /* 0x000006543f077896 */ /* 0x000fd20008000007 */
[----:B------:R-:W-:Y:S01]  /*23c0*/  SYNCS.ARRIVE.TRANS64.RED.A1T0 RZ, [UR7], RZ ;  /* 0x000000ffffff79a7 */ /* 0x000fe20008100407 */
[----:B------:R-:W-:Y:S05]  /*23d0*/  @P0 BRA `(.L_x_24) ;  /* 0x0000000000040947 */ /* 0x000fea0003800000 */
[----:B------:R-:W-:Y:S01]  /*23e0*/  BPT.TRAP 0x1 ;  /* 0x000000040000795c */ /* 0x000fe20000300000 */
.L_x_24:
[----:B------:R-:W-:Y:S01]  /*23f0*/  UIADD3 UR16, UR16, 0x1, URZ ;  /* 0x0000000110107890 */ /* 0x000fe2000fffe03f */
[C---:B------:R-:W-:Y:S01]  /*2400*/  ISETP.GT.AND P0, PT, R93.reuse, 0x1, PT ;  /* 0x000000015d00780c */ /* 0x040fe20003f04270 */
[----:B------:R-:W-:Y:S01]  /*2410*/  UIADD3 UR17, UR17, 0x1, URZ ;  /* 0x0000000111117890 */ /* 0x000fe2000fffe03f */
[----:B------:R-:W-:Y:S01]  /*2420*/  VIADD R93, R93, 0xffffffff ;  /* 0xffffffff5d5d7836 */ /* 0x000fe20000000000 */
[----:B------:R-:W-:Y:S02]  /*2430*/  UISETP.NE.AND UP1, UPT, UR16, 0xa, UPT ;  /* 0x0000000a1000788c */ /* 0x000fe4000bf25270 */
[----:B------:R-:W-:Y:S02]  /*2440*/  UISETP.NE.AND UP2, UPT, UR17, 0xa, UPT ;  /* 0x0000000a1100788c */ /* 0x000fe4000bf45270 */
[----:B------:R-:W-:Y:S02]  /*2450*/  USEL UR7, URZ, 0x1, UP1 ;  /* 0x000000013f077887 */ /* 0x000fe40008800000 */
[----:B------:R-:W-:-:S02]  /*2460*/  USEL UR16, UR16, URZ, UP1 ;  /* 0x0000003f10107287 */ /* 0x000fc40008800000 */
[----:B------:R-:W-:Y:S02]  /*2470*/  USEL UR17, UR17, URZ, UP2 ;  /* 0x0000003f11117287 */ /* 0x000fe40009000000 */
[----:B------:R-:W-:Y:S01]  /*2480*/  LOP3.LUT R99, R99, UR7, RZ, 0x3c, !PT ;  /* 0x0000000763637c12 */ /* 0x000fe2000f8e3cff */
[----:B------:R-:W-:Y:S01]  /*2490*/  UMOV UR7, 0x1 ;  /* 0x0000000100077882 */ /* 0x000fe20000000000 */
[----:B------:R-:W-:Y:S08]  /*24a0*/  @P0 BRA `(.L_x_25) ;  /* 0xfffffff400f40947 */ /* 0x000ff0000383ffff */
.L_x_17:
[----:B------:R-:W-:Y:S01]  /*24b0*/  UISETP.NE.AND UP0, UPT, UR6, URZ, UPT ;  /* 0x0000003f0600728c */ /* 0x000fe2000bf05270 */
[----:B------:R-:W-:Y:S01]  /*24c0*/  IMAD.U32 R97, RZ, RZ, UR22 ;  /* 0x00000016ff617e24 */ /* 0x000fe2000f8e00ff */
[----:B------:R-:W-:Y:S01]  /*24d0*/  SHF.L.U32 R95, R89, 0x1f, RZ ;  /* 0x0000001f595f7819 */ /* 0x000fe200000006ff */
[----:B------:R-:W-:Y:S01]  /*24e0*/  IMAD.MOV.U32 R93, RZ, RZ, R23 ;  /* 0x000000ffff5d7224 */ /* 0x000fe200078e0017 */
[----:B------:R-:W-:-:S06]  /*24f0*/  USEL UR6, URZ, 0x1, !UP0 ;  /* 0x000000013f067887 */ /* 0x000fcc000c000000 */
[----:B------:R-:W-:-:S13]  /*2500*/  ISETP.NE.AND P0, PT, RZ, UR6, PT ;  /* 0x00000006ff007c0c */ /* 0x000fda000bf05270 */
[----:B------:R-:W-:Y:S05]  /*2510*/  @!P0 BRA `(.L_x_26) ;  /* 0x0000000400048947 */ /* 0x000fea0003800000 */
[----:B------:R-:W-:Y:S01]  /*2520*/  FADD R93, R24, R93 ;  /* 0x0000005d185d7221 */ /* 0x000fe20000000000 */
        /* <DEDUP_REMOVED lines=63> */
[----:B------:R-:W-:-:S06]  /*2920*/  WARPGROUP.DEPBAR.LE gsb0, 0x0 ;  /* 0x00008000000079c5 */ /* 0x000fcc0000010000 */
.L_x_26:
[----:B------:R0:W-:Y:S01]  /*2930*/  SYNCS.ARRIVE.TRANS64.A1T0 RZ, [R97+UR21], RZ ;  /* 0x000000ff61ff79a7 */ /* 0x0001e20008100015 */
[----:B------:R-:W-:Y:S02]  /*2940*/  WARPGROUP.DEPBAR.LE gsb0, 0x0 ;  /* 0x00008000000079c5 */ /* 0x000fe40000010000 */
[----:B------:R-:W-:Y:S01]  /*2950*/  UIADD3 UR5, UR5, UR20, URZ ;  /* 0x0000001405057290 */ /* 0x000fe2000fffe03f */
[----:B------:R-:W-:Y:S01]  /*2960*/  SHF.R.S32.HI R30, RZ, 0x1f, R4 ;  /* 0x0000001fff1e7819 */ /* 0x000fe20000011404 */
[----:B------:R-:W-:Y:S02]  /*2970*/  UISETP.GE.U32.AND UP1, UPT, UR20, 0xa, UPT ;  /* 0x0000000a1400788c */ /* 0x000fe4000bf26070 */
[----:B------:R-:W-:Y:S01]  /*2980*/  UISETP.GT.U32.AND UP0, UPT, UR5, 0x9, UPT ;  /* 0x000000090500788c */ /* 0x000fe2000bf04070 */
[----:B------:R-:W1:Y:S01]  /*2990*/  SYNCS.PHASECHK.TRANS64.TRYWAIT P0, [UR13+0x8], R95 ;  /* 0x0000085fff0075a7 */ /* 0x000e62000800014d */
[----:B------:R-:W-:Y:S02]  /*29a0*/  UIMAD.WIDE.U32 UR6, UR5, -0x33333333, URZ ;  /* 0xcccccccd050678a5 */ /* 0x000fe4000f8e003f */
[----:B------:R-:W-:-:S02]  /*29b0*/  UISETP.LT.U32.AND UP0, UPT, UR20, 0xa, UP0 ;  /* 0x0000000a1400788c */ /* 0x000fc40008701070 */
[----:B------:R-:W-:Y:S02]  /*29c0*/  USHF.R.U32.HI UR6, URZ, 0x3, UR7 ;  /* 0x000000033f067899 */ /* 0x000fe40008011607 */
[----:B------:R-:W-:Y:S02]  /*29d0*/  USEL UR8, URZ, 0x1, !UP0 ;  /* 0x000000013f087887 */ /* 0x000fe4000c000000 */
[----:B------:R-:W-:Y:S02]  /*29e0*/  UIMAD UR5, UR6, -0xa, UR5 ;  /* 0xfffffff6060578a4 */ /* 0x000fe4000f8e0205 */
[----:B------:R-:W-:-:S04]  /*29f0*/  ULOP3.LUT UR4, UR4, UR8, URZ, 0x3c, !UPT ;  /* 0x0000000804047292 */ /* 0x000fc8000f8e3c3f */
[----:B------:R-:W-:Y:S01]  /*2a00*/  @UP1 ULOP3.LUT UR4, UR4, 0x1, UR6, 0x78, !UPT ;  /* 0x0000000104041892 */ /* 0x000fe2000f8e7806 */
[----:B------:R-:W2:Y:S01]  /*2a10*/  LDC R28, c[0x0][0x288] ;  /* 0x0000a200ff1c7b82 */ /* 0x000ea20000000800 */
[----:B01----:R-:W-:Y:S10]  /*2a20*/  @!P0 BRA `(.L_x_27) ;  /* 0x0000006400948947 */ /* 0x003ff40003800000 */
.L_x_185:
[----:B------:R-:W-:Y:S01]  /*2a30*/  ULDC.64 UR6, c[0x0][0x6d0] ;  /* 0x0001b40000067ab9 */ /* 0x000fe20000000a00 */
[----:B------:R-:W-:Y:S02]  /*2a40*/  IMAD.SHL.U32 R34, R6, 0x40, RZ ;  /* 0x0000004006227824 */ /* 0x000fe400078e00ff */
[----:B------:R-:W-:Y:S02]  /*2a50*/  IMAD R23, R30, UR6, RZ ;  /* 0x000000061e177c24 */ /* 0x000fe4000f8e02ff */
[C---:B------:R-:W-:Y:S01]  /*2a60*/  IMAD.WIDE.U32 R26, R4.reuse, UR6, R10 ;  /* 0x00000006041a7c25 */ /* 0x040fe2000f8e000a */
[----:B------:R-:W-:Y:S01]  /*2a70*/  ULDC UR6, c[0x0][0x284] ;  /* 0x0000a10000067ab9 */ /* 0x000fe20000000800 */
[----:B------:R-:W-:Y:S02]  /*2a80*/  SHF.R.S32.HI R35, RZ, 0x1f, R34 ;  /* 0x0000001fff237819 */ /* 0x000fe40000011422 */
[----:B------:R-:W-:Y:S01]  /*2a90*/  IMAD R29, R4, UR7, R23 ;  /* 0x00000007041d7c24 */ /* 0x000fe2000f8e0217 */
[C---:B------:R-:W-:Y:S01]  /*2aa0*/  ISETP.GE.AND P0, PT, R34.reuse, UR6, PT ;  /* 0x0000000622007c0c */ /* 0x040fe2000bf06270 */
[----:B------:R-:W-:Y:S01]  /*2ab0*/  IMAD.SHL.U32 R23, R5, 0x80, RZ ;  /* 0x0000008005177824 */ /* 0x000fe200078e00ff */
[----:B------:R-:W-:Y:S01]  /*2ac0*/  IADD3 R26, P1, R34, R26, RZ ;  /* 0x0000001a221a7210 */ /* 0x000fe20007f3e0ff */
[----:B0-----:R-:W-:-:S03]  /*2ad0*/  IMAD.WIDE R24, R21, 0x2, RZ ;  /* 0x0000000215187825 */ /* 0x001fc600078e02ff */
[----:B--2---:R-:W-:Y:S01]  /*2ae0*/  ISETP.GE.OR P0, PT, R23, R28, P0 ;  /* 0x0000001c1700720c */ /* 0x004fe20000706670 */
[----:B------:R-:W-:Y:S01]  /*2af0*/  IMAD R6, R21, -0x2, R28 ;  /* 0xfffffffe15067824 */ /* 0x000fe200078e021c */
[----:B------:R-:W-:Y:S01]  /*2b00*/  IADD3.X R27, R35, R27, R29, P1, !PT ;  /* 0x0000001b231b7210 */ /* 0x000fe20000ffe41d */
[----:B------:R-:W-:-:S04]  /*2b10*/  IMAD.WIDE R40, R5, 0x80, R24 ;  /* 0x0000008005287825 */ /* 0x000fc800078e0218 */
[----:B------:R-:W-:-:S06]  /*2b20*/  IMAD.IADD R5, R6, 0x1, -R23 ;  /* 0x0000000106057824 */ /* 0x000fcc00078e0a17 */
[----:B------:R-:W-:Y:S05]  /*2b30*/  @P0 BRA `(.L_x_28) ;  /* 0x00000048008c0947 */ /* 0x000fea0003800000 */
[----:B------:R-:W0:Y:S01]  /*2b40*/  LDC.64 R24, c[0x0][0x6c8] ;  /* 0x0001b200ff187b82 */ /* 0x000e220000000a00 */
[----:B-----5:R-:W-:Y:S01]  /*2b50*/  FSETP.NEU.AND P0, PT, R12, RZ, PT ;  /* 0x000000ff0c00720b */ /* 0x020fe20003f0d000 */
[----:B------:R-:W-:Y:S01]  /*2b60*/  IMAD.IADD R44, R17, 0x1, -R34 ;  /* 0x00000001112c7824 */ /* 0x000fe200078e0a22 */
[----:B------:R-:W-:Y:S01]  /*2b70*/  ISETP.GT.AND P1, PT, R5, RZ, PT ;  /* 0x000000ff0500720c */ /* 0x000fe20003f24270 */
[----:B------:R-:W-:Y:S03]  /*2b80*/  BSSY B0, `(.L_x_28) ;  /* 0x000049e000007945 */ /* 0x000fe60003800000 */
[----:B------:R-:W-:Y:S01]  /*2b90*/  ISETP.GT.AND P5, PT, R44, RZ, P1 ;  /* 0x000000ff2c00720c */ /* 0x000fe20000fa4270 */
[-C--:B0-----:R-:W-:Y:S02]  /*2ba0*/  IMAD R6, R41, R24.reuse, RZ ;  /* 0x0000001829067224 */ /* 0x081fe400078e02ff */
[----:B------:R-:W-:-:S04]  /*2bb0*/  IMAD.WIDE.U32 R42, R40, R24, R26 ;  /* 0x00000018282a7225 */ /* 0x000fc800078e001a */
[----:B------:R-:W-:-:S04]  /*2bc0*/  IMAD R23, R40, R25, R6 ;  /* 0x0000001928177224 */ /* 0x000fc800078e0206 */
[----:B------:R-:W-:Y:S01]  /*2bd0*/  IMAD.IADD R37, R43, 0x1, R23 ;  /* 0x000000012b257824 */ /* 0x000fe200078e0217 */
[----:B------:R-:W-:Y:S06]  /*2be0*/  @!P0 BRA `(.L_x_29) ;  /* 0x0000003000e08947 */ /* 0x000fec0003800000 */
[----:B------:R-:W-:Y:S01]  /*2bf0*/  ULDC.64 UR6, c[0x0][0x6b8] ;  /* 0x0001ae0000067ab9 */ /* 0x000fe20000000a00 */
[----:B------:R-:W-:Y:S01]  /*2c00*/  ULDC.64 UR10, c[0x0][0x6b0] ;  /* 0x0001ac00000a7ab9 */ /* 0x000fe20000000a00 */
[----:B------:R-:W-:Y:S01]  /*2c10*/  IMAD.WIDE.U32 R26, R4, UR6, R10 ;  /* 0x00000006041a7c25 */ /* 0x000fe2000f8e000a */
[----:B------:R-:W-:Y:S01]  /*2c20*/  ULDC.64 UR16, c[0x0][0x6a8] ;  /* 0x0001aa0000107ab9 */ /* 0x000fe20000000a00 */
[----:B------:R-:W0:Y:S01]  /*2c30*/  LDC.64 R38, c[0x0][0x6b0] ;  /* 0x0001ac00ff267b82 */ /* 0x000e220000000a00 */
[----:B------:R-:W-:Y:S01]  /*2c40*/  ULDC.64 UR8, c[0x0][0x6c0] ;  /* 0x0001b00000087ab9 */ /* 0x000fe20000000a00 */
[----:B------:R-:W-:Y:S01]  /*2c50*/  IMAD R23, R30, UR6, RZ ;  /* 0x000000061e177c24 */ /* 0x000fe2000f8e02ff */
[----:B------:R-:W-:-:S03]  /*2c60*/  IADD3 R30, P0, R34, R26, RZ ;  /* 0x0000001a221e7210 */ /* 0x000fc60007f1e0ff */
[----:B------:R-:W-:Y:S02]  /*2c70*/  IMAD R45, R4, UR7, R23 ;  /* 0x00000007042d7c24 */ /* 0x000fe4000f8e0217 */
[----:B------:R-:W-:-:S03]  /*2c80*/  IMAD R23, R41, UR10, RZ ;  /* 0x0000000a29177c24 */ /* 0x000fc6000f8e02ff */
[----:B------:R-:W-:Y:S01]  /*2c90*/  IADD3.X R31, R35, R27, R45, P0, !PT ;  /* 0x0000001b231f7210 */ /* 0x000fe200007fe42d */
[C---:B------:R-:W-:Y:S02]  /*2ca0*/  IMAD R43, R40.reuse, UR11, R23 ;  /* 0x0000000b282b7c24 */ /* 0x040fe4000f8e0217 */
[----:B------:R-:W-:-:S04]  /*2cb0*/  IMAD.WIDE.U32 R26, R40, UR10, R30 ;  /* 0x0000000a281a7c25 */ /* 0x000fc8000f8e001e */
[----:B------:R-:W-:Y:S01]  /*2cc0*/  IMAD.IADD R23, R27, 0x1, R43 ;  /* 0x000000011b177824 */ /* 0x000fe200078e022b */
[----:B------:R-:W-:-:S04]  /*2cd0*/  LEA R28, P0, R26, UR16, 0x2 ;  /* 0x000000101a1c7c11 */ /* 0x000fc8000f8010ff */
[----:B------:R-:W-:-:S05]  /*2ce0*/  LEA.HI.X R29, R26, UR17, R23, 0x2, P0 ;  /* 0x000000111a1d7c11 */ /* 0x000fca00080f1417 */
[----:B------:R-:W2:Y:S01]  /*2cf0*/  @P5 LDG.E.LTC128B R23, desc[UR18][R28.64] ;  /* 0x000000121c175981 */ /* 0x000ea2000c1e1920 */
[----:B------:R-:W-:Y:S01]  /*2d00*/  IMAD.WIDE.U32 R32, R40, UR10, R34 ;  /* 0x0000000a28207c25 */ /* 0x000fe2000f8e0022 */
[----:B------:R-:W-:Y:S01]  /*2d10*/  LEA R26, P0, R42, UR8, 0x2 ;  /* 0x000000082a1a7c11 */ /* 0x000fe2000f8010ff */
[----:B------:R-:W-:Y:S02]  /*2d20*/  BSSY B1, `(.L_x_30) ;  /* 0x0000016000017945 */ /* 0x000fe40003800000 */
[----:B0-----:R-:W-:Y:S01]  /*2d30*/  IMAD.WIDE.U32 R40, R40, UR10, R38 ;  /* 0x0000000a28287c25 */ /* 0x001fe2000f8e0026 */
[----:B------:R-:W-:Y:S02]  /*2d40*/  IADD3 R36, P2, R10, R32, RZ ;  /* 0x000000200a247210 */ /* 0x000fe40007f5e0ff */
[----:B------:R-:W-:Y:S01]  /*2d50*/  LEA.HI.X R27, R42, UR9, R37, 0x2, P0 ;  /* 0x000000092a1b7c11 */ /* 0x000fe200080f1425 */
[----:B------:R-:W-:Y:S01]  /*2d60*/  IMAD.IADD R47, R43, 0x1, R41 ;  /* 0x000000012b2f7824 */ /* 0x000fe200078e0229 */
[----:B------:R-:W-:-:S02]  /*2d70*/  ISETP.GT.AND P0, PT, R5, 0x1, PT ;  /* 0x000000010500780c */ /* 0x000fc40003f04270 */
[----:B------:R-:W-:Y:S02]  /*2d80*/  IADD3.X R37, R11, R43, R33, P2, !PT ;  /* 0x0000002b0b257210 */ /* 0x000fe400017fe421 */
[----:B------:R-:W-:Y:S02]  /*2d90*/  ISETP.GT.AND P2, PT, R44, RZ, P0 ;  /* 0x000000ff2c00720c */ /* 0x000fe40000744270 */
[----:B------:R-:W-:Y:S01]  /*2da0*/  LEA R32, P4, R24, R26, 0x2 ;  /* 0x0000001a18207211 */ /* 0x000fe200078810ff */
[----:B------:R-:W-:-:S04]  /*2db0*/  IMAD.WIDE.U32 R36, R4, UR6, R36 ;  /* 0x0000000604247c25 */ /* 0x000fc8000f8e0024 */
[----:B--2---:R-:W-:-:S04]  /*2dc0*/  FMUL R6, R23, R12 ;  /* 0x0000000c17067220 */ /* 0x004fc80000400000 */
[----:B------:R-:W-:Y:S01]  /*2dd0*/  FFMA R93, R93, R13, R6 ;  /* 0x0000000d5d5d7223 */ /* 0x000fe20000000006 */
[----:B------:R-:W-:-:S04]  /*2de0*/  IADD3 R6, P6, R30, R40, RZ ;  /* 0x000000281e067210 */ /* 0x000fc80007fde0ff */
[----:B------:R0:W-:Y:S01]  /*2df0*/  @P5 STG.E desc[UR18][R26.64], R93 ;  /* 0x0000005d1a005986 */ /* 0x0001e2000c101912 */
[----:B------:R-:W-:Y:S01]  /*2e00*/  IMAD.X R43, R47, 0x1, R31, P6 ;  /* 0x000000012f2b7824 */ /* 0x000fe200030e061f */
[----:B------:R-:W-:Y:S01]  /*2e10*/  LEA R38, P6, R36, UR16, 0x2 ;  /* 0x0000001024267c11 */ /* 0x000fe2000f8c10ff */
[----:B------:R-:W-:Y:S01]  /*2e20*/  IMAD.IADD R31, R45, 0x1, R37 ;  /* 0x000000012d1f7824 */ /* 0x000fe200078e0225 */
[----:B------:R-:W-:-:S04]  /*2e30*/  LEA R30, P5, R6, UR16, 0x2 ;  /* 0x00000010061e7c11 */ /* 0x000fc8000f8a10ff */
[----:B------:R-:W-:Y:S02]  /*2e40*/  LEA.HI.X R39, R36, UR17, R31, 0x2, P6 ;  /* 0x0000001124277c11 */ /* 0x000fe4000b0f141f */
[----:B------:R-:W-:Y:S01]  /*2e50*/  LEA.HI.X R31, R6, UR17, R43, 0x2, P5 ;  /* 0x00000011061f7c11 */ /* 0x000fe2000a8f142b */
[----:B------:R-:W-:Y:S06]  /*2e60*/  @!P2 BRA `(.L_x_31) ;  /* 0x000000000004a947 */ /* 0x000fec0003800000 */
[----:B------:R1:W5:Y:S02]  /*2e70*/  LDG.E.LTC128B R23, desc[UR18][R30.64] ;  /* 0x000000121e177981 */ /* 0x000364000c1e1920 */
.L_x_31:
[----:B------:R-:W-:Y:S05]  /*2e80*/  BSYNC B1 ;  /* 0x0000000000017941 */ /* 0x000fea0003800000 */
.L_x_30:
[----:B-----5:R-:W-:Y:S01]  /*2e90*/  FMUL R6, R23, R12 ;  /* 0x0000000c17067220 */ /* 0x020fe20000400000 */
[----:B------:R-:W-:Y:S01]  /*2ea0*/  LEA.HI.X R33, R24, R27, R25, 0x2, P4 ;  /* 0x0000001b18217211 */ /* 0x000fe200020f1419 */
[----:B------:R-:W-:Y:S01]  /*2eb0*/  BSSY B1, `(.L_x_32) ;  /* 0x0000008000017945 */ /* 0x000fe20003800000 */
[----:B------:R-:W-:Y:S01]  /*2ec0*/  ISETP.GT.AND P1, PT, R44, 0x8, P1 ;  /* 0x000000082c00780c */ /* 0x000fe20000f24270 */
[----:B------:R-:W-:Y:S01]  /*2ed0*/  FFMA R37, R202, R13, R6 ;  /* 0x0000000dca257223 */ /* 0x000fe20000000006 */
[----:B------:R-:W-:-:S04]  /*2ee0*/  IADD3 R34, P5, P6, R10, R40, R34 ;  /* 0x000000280a227210 */ /* 0x000fc80007ebe022 */
[----:B------:R2:W-:Y:S01]  /*2ef0*/  @P2 STG.E desc[UR18][R32.64], R37 ;  /* 0x0000002520002986 */ /* 0x0005e2000c101912 */
[----:B------:R-:W-:-:S06]  /*2f00*/  IADD3.X R35, R11, R47, R35, P5, P6 ;  /* 0x0000002f0b237210 */ /* 0x000fcc0002fec423 */
[----:B------:R-:W-:Y:S05]  /*2f10*/  @!P1 BRA `(.L_x_33) ;  /* 0x0000000000049947 */ /* 0x000fea0003800000 */
[----:B------:R3:W5:Y:S02]  /*2f20*/  LDG.E.LTC128B R23, desc[UR18][R38.64+0x20] ;  /* 0x0000201226177981 */ /* 0x000764000c1e1920 */
.L_x_33:
[----:B------:R-:W-:Y:S05]  /*2f30*/  BSYNC B1 ;  /* 0x0000000000017941 */ /* 0x000fea0003800000 */
.L_x_32:
[----:B--2--5:R-:W-:Y:S01]  /*2f40*/  FMUL R37, R23, R12 ;  /* 0x0000000c17257220 */ /* 0x024fe20000400000 */
[----:B------:R-:W-:Y:S01]  /*2f50*/  ISETP.GT.AND P0, PT, R44, 0x8, P0 ;  /* 0x000000082c00780c */ /* 0x000fe20000704270 */
[----:B------:R-:W-:Y:S01]  /*2f60*/  IMAD.WIDE.U32 R34, R4, UR6, R34 ;  /* 0x0000000604227c25 */ /* 0x000fe2000f8e0022 */
[----:B------:R-:W-:-:S03]  /*2f70*/  ISETP.GT.AND P2, PT, R5, 0x8, PT ;  /* 0x000000080500780c */ /* 0x000fc60003f44270 */
[----:B---3--:R-:W-:Y:S01]  /*2f80*/  FFMA R39, R200, R13, R37 ;  /* 0x0000000dc8277223 */ /* 0x008fe20000000025 */
[----:B------:R-:W-:Y:S01]  /*2f90*/  USHF.L.U64.HI UR9, UR10, 0x5, UR11 ;  /* 0x000000050a097899 */ /* 0x000fe2000801020b */
[----:B------:R-:W-:Y:S01]  /*2fa0*/  IMAD.IADD R35, R45, 0x1, R35 ;  /* 0x000000012d237824 */ /* 0x000fe200078e0223 */
[----:B------:R-:W-:Y:S01]  /*2fb0*/  LEA R36, P5, R34, UR16, 0x2 ;  /* 0x0000001022247c11 */ /* 0x000fe2000f8a10ff */
[----:B------:R-:W-:Y:S01]  /*2fc0*/  USHF.L.U32 UR8, UR10, 0x5, URZ ;  /* 0x000000050a087899 */ /* 0x000fe2000800063f */
[----:B------:R2:W-:Y:S01]  /*2fd0*/  @P1 STG.E desc[UR18][R26.64+0x20], R39 ;  /* 0x000020271a001986 */ /* 0x0005e2000c101912 */
[----:B------:R-:W-:Y:S01]  /*2fe0*/  BSSY B1, `(.L_x_34) ;  /* 0x0000005000017945 */ /* 0x000fe20003800000 */
[----:B------:R-:W-:Y:S02]  /*2ff0*/  ISETP.GT.AND P4, PT, R44, RZ, P2 ;  /* 0x000000ff2c00720c */ /* 0x000fe40001784270 */
[----:B------:R-:W-:Y:S01]  /*3000*/  LEA.HI.X R37, R34, UR17, R35, 0x2, P5 ;  /* 0x0000001122257c11 */ /* 0x000fe2000a8f1423 */
[----:B------:R-:W-:Y:S10]  /*3010*/  @!P0 BRA `(.L_x_35) ;  /* 0x0000000000048947 */ /* 0x000ff40003800000 */
[----:B------:R3:W5:Y:S02]  /*3020*/  LDG.E.LTC128B R23, desc[UR18][R36.64+0x20] ;  /* 0x0000201224177981 */ /* 0x000764000c1e1920 */
.L_x_35:
[----:B------:R-:W-:Y:S05]  /*3030*/  BSYNC B1 ;  /* 0x0000000000017941 */ /* 0x000fea0003800000 */
.L_x_34:
[----:B---3-5:R-:W-:Y:S01]  /*3040*/  FMUL R37, R23, R12 ;  /* 0x0000000c17257220 */ /* 0x028fe20000400000 */
[----:B------:R-:W-:Y:S01]  /*3050*/  IADD3 R34, P1, R28, UR8, RZ ;  /* 0x000000081c227c10 */ /* 0x000fe2000ff3e0ff */
[----:B------:R-:W-:Y:S02]  /*3060*/  IMAD.MOV.U32 R43, RZ, RZ, R23 ;  /* 0x000000ffff2b7224 */ /* 0x000fe400078e0017 */
[----:B--2---:R-:W-:Y:S01]  /*3070*/  FFMA R39, R198, R13, R37 ;  /* 0x0000000dc6277223 */ /* 0x004fe20000000025 */
[----:B------:R-:W-:-:S04]  /*3080*/  IADD3.X R35, R29, UR9, RZ, P1, !PT ;  /* 0x000000091d237c10 */ /* 0x000fc80008ffe4ff */
[----:B------:R2:W-:Y:S04]  /*3090*/  @P0 STG.E desc[UR18][R32.64+0x20], R39 ;  /* 0x0000202720000986 */ /* 0x0005e8000c101912 */
[----:B------:R-:W3:Y:S01]  /*30a0*/  @P4 LDG.E.LTC128B R43, desc[UR18][R34.64] ;  /* 0x00000012222b4981 */ /* 0x000ee2000c1e1920 */
[C---:B------:R-:W-:Y:S01]  /*30b0*/  IMAD.SHL.U32 R4, R24.reuse, 0x20, RZ ;  /* 0x0000002018047824 */ /* 0x040fe200078e00ff */
[----:B------:R-:W-:Y:S01]  /*30c0*/  SHF.L.U64.HI R6, R24, 0x5, R25 ;  /* 0x0000000518067819 */ /* 0x000fe20000010219 */
[----:B------:R-:W-:Y:S01]  /*30d0*/  BSSY B1, `(.L_x_36) ;  /* 0x000000c000017945 */ /* 0x000fe20003800000 */
[----:B------:R-:W-:Y:S02]  /*30e0*/  ISETP.GT.AND P0, PT, R5, 0x9, PT ;  /* 0x000000090500780c */ /* 0x000fe40003f04270 */
[----:B------:R-:W-:-:S02]  /*30f0*/  IADD3 R36, P5, R4, R26, RZ ;  /* 0x0000001a04247210 */ /* 0x000fc40007fbe0ff */
[----:B------:R-:W-:-:S03]  /*3100*/  ISETP.GT.AND P1, PT, R44, RZ, P0 ;  /* 0x000000ff2c00720c */ /* 0x000fc60000724270 */
[----:B------:R-:W-:Y:S01]  /*3110*/  IMAD.X R37, R6, 0x1, R27, P5 ;  /* 0x0000000106257824 */ /* 0x000fe200028e061b */
[----:B------:R-:W-:-:S04]  /*3120*/  IADD3 R40, P5, R30, UR8, RZ ;  /* 0x000000081e287c10 */ /* 0x000fc8000ffbe0ff */
[----:B------:R-:W-:Y:S01]  /*3130*/  IADD3.X R41, R31, UR9, RZ, P5, !PT ;  /* 0x000000091f297c10 */ /* 0x000fe2000affe4ff */
[----:B---3--:R-:W-:-:S04]  /*3140*/  FMUL R23, R43, R12 ;  /* 0x0000000c2b177220 */ /* 0x008fc80000400000 */
[----:B------:R-:W-:-:S05]  /*3150*/  FFMA R23, R196, R13, R23 ;  /* 0x0000000dc4177223 */ /* 0x000fca0000000017 */
[----:B------:R2:W-:Y:S01]  /*3160*/  @P4 STG.E desc[UR18][R36.64], R23 ;  /* 0x0000001724004986 */ /* 0x0005e2000c101912 */
[----:B------:R-:W-:Y:S05]  /*3170*/  @!P1 BRA `(.L_x_37) ;  /* 0x0000000000049947 */ /* 0x000fea0003800000 */
[----:B------:R3:W5:Y:S02]  /*3180*/  LDG.E.LTC128B R43, desc[UR18][R40.64] ;  /* 0x00000012282b7981 */ /* 0x000764000c1e1920 */
.L_x_37:
[----:B------:R-:W-:Y:S05]  /*3190*/  BSYNC B1 ;  /* 0x0000000000017941 */ /* 0x000fea0003800000 */
.L_x_36:
[----:B------:R-:W-:Y:S01]  /*31a0*/  UIADD3 UR6, UP0, UR8, 0x20, URZ ;  /* 0x0000002008067890 */ /* 0x000fe2000ff1e03f */
[----:B------:R-:W-:Y:S01]  /*31b0*/  ISETP.GT.AND P2, PT, R44, 0x8, P2 ;  /* 0x000000082c00780c */ /* 0x000fe20001744270 */
[----:B--2--5:R-:W-:Y:S01]  /*31c0*/  FMUL R23, R43, R12 ;  /* 0x0000000c2b177220 */ /* 0x024fe20000400000 */
[----:B------:R-:W-:Y:S01]  /*31d0*/  IADD3 R38, P4, R4, R32, RZ ;  /* 0x0000002004267210 */ /* 0x000fe20007f9e0ff */
[----:B------:R-:W-:Y:S02]  /*31e0*/  UIADD3.X UR7, URZ, UR9, URZ, UP0, !UPT ;  /* 0x000000093f077290 */ /* 0x000fe400087fe43f */
[----:B------:R-:W-:Y:S01]  /*31f0*/  IADD3 R28, P5, R28, UR6, RZ ;  /* 0x000000061c1c7c10 */ /* 0x000fe2000ffbe0ff */
[----:B------:R-:W-:Y:S01]  /*3200*/  FFMA R45, R194, R13, R23 ;  /* 0x0000000dc22d7223 */ /* 0x000fe20000000017 */
[----:B------:R-:W-:Y:S02]  /*3210*/  IMAD.X R39, R6, 0x1, R33, P4 ;  /* 0x0000000106277824 */ /* 0x000fe400020e0621 */
[----:B------:R-:W-:-:S03]  /*3220*/  IADD3.X R29, R29, UR7, RZ, P5, !PT ;  /* 0x000000071d1d7c10 */ /* 0x000fc6000affe4ff */
[----:B------:R2:W-:Y:S04]  /*3230*/  @P1 STG.E desc[UR18][R38.64], R45 ;  /* 0x0000002d26001986 */ /* 0x0005e8000c101912 */
[----:B------:R-:W4:Y:S01]  /*3240*/  @P2 LDG.E.LTC128B R43, desc[UR18][R28.64] ;  /* 0x000000121c2b2981 */ /* 0x000f22000c1e1920 */
[----:B------:R-:W-:Y:S01]  /*3250*/  IADD3 R24, P1, R4, 0x20, RZ ;  /* 0x0000002004187810 */ /* 0x000fe20007f3e0ff */
[----:B------:R-:W-:Y:S01]  /*3260*/  BSSY B1, `(.L_x_38) ;  /* 0x000000c000017945 */ /* 0x000fe20003800000 */
[----:B------:R-:W-:Y:S02]  /*3270*/  ISETP.GT.AND P4, PT, R44, 0x8, P0 ;  /* 0x000000082c00780c */ /* 0x000fe40000784270 */
[----:B0-----:R-:W-:Y:S01]  /*3280*/  IADD3 R26, P5, R24, R26, RZ ;  /* 0x0000001a181a7210 */ /* 0x001fe20007fbe0ff */
[----:B------:R-:W-:Y:S01]  /*3290*/  IMAD.X R23, RZ, RZ, R6, P1 ;  /* 0x000000ffff177224 */ /* 0x000fe200008e0606 */
[----:B-1----:R-:W-:-:S03]  /*32a0*/  IADD3 R30, P0, R30, UR6, RZ ;  /* 0x000000061e1e7c10 */ /* 0x002fc6000ff1e0ff */
[----:B------:R-:W-:Y:S01]  /*32b0*/  IMAD.X R27, R23, 0x1, R27, P5 ;  /* 0x00000001171b7824 */ /* 0x000fe200028e061b */
[----:B------:R-:W-:Y:S01]  /*32c0*/  IADD3.X R31, R31, UR7, RZ, P0, !PT ;  /* 0x000000071f1f7c10 */ /* 0x000fe200087fe4ff */
[----:B----4-:R-:W-:-:S04]  /*32d0*/  FMUL R25, R43, R12 ;  /* 0x0000000c2b197220 */ /* 0x010fc80000400000 */
[----:B------:R-:W-:-:S05]  /*32e0*/  FFMA R25, R192, R13, R25 ;  /* 0x0000000dc0197223 */ /* 0x000fca0000000019 */
[----:B------:R2:W-:Y:S01]  /*32f0*/  @P2 STG.E desc[UR18][R26.64], R25 ;  /* 0x000000191a002986 */ /* 0x0005e2000c101912 */
[----:B------:R-:W-:Y:S05]  /*3300*/  @!P4 BRA `(.L_x_39) ;  /* 0x000000000004c947 */ /* 0x000fea0003800000 */
[----:B------:R0:W5:Y:S02]  /*3310*/  LDG.E.LTC128B R43, desc[UR18][R30.64] ;  /* 0x000000121e2b7981 */ /* 0x000164000c1e1920 */
.L_x_39:
[----:B------:R-:W-:Y:S05]  /*3320*/  BSYNC B1 ;  /* 0x0000000000017941 */ /* 0x000fea0003800000 */
.L_x_38:
[----:B------:R-:W-:Y:S01]  /*3330*/  IADD3 R28, P2, R24, R32, RZ ;  /* 0x00000020181c7210 */ /* 0x000fe20007f5e0ff */
[----:B--2--5:R-:W-:Y:S01]  /*3340*/  FMUL R25, R43, R12 ;  /* 0x0000000c2b197220 */ /* 0x024fe20000400000 */
[C---:B------:R-:W-:Y:S01]  /*3350*/  ISETP.GT.AND P1, PT, R5.reuse, 0x10, PT ;  /* 0x000000100500780c */ /* 0x040fe20003f24270 */
[----:B------:R-:W-:Y:S01]  /*3360*/  BSSY B1, `(.L_x_40) ;  /* 0x000000b000017945 */ /* 0x000fe20003800000 */
[----:B------:R-:W-:Y:S01]  /*3370*/  ISETP.GT.AND P0, PT, R5, 0x11, PT ;  /* 0x000000110500780c */ /* 0x000fe20003f04270 */
[----:B------:R-:W-:Y:S01]  /*3380*/  FFMA R25, R190, R13, R25 ;  /* 0x0000000dbe197223 */ /* 0x000fe20000000019 */
[----:B------:R-:W-:Y:S01]  /*3390*/  IMAD.X R29, R23, 0x1, R33, P2 ;  /* 0x00000001171d7824 */ /* 0x000fe200010e0621 */
[----:B------:R-:W-:Y:S02]  /*33a0*/  ISETP.GT.AND P5, PT, R44, RZ, P1 ;  /* 0x000000ff2c00720c */ /* 0x000fe40000fa4270 */
[----:B0-----:R-:W-:Y:S02]  /*33b0*/  IADD3 R30, P2, R34, UR8, RZ ;  /* 0x00000008221e7c10 */ /* 0x001fe4000ff5e0ff */
[----:B------:R0:W-:Y:S01]  /*33c0*/  @P4 STG.E desc[UR18][R28.64], R25 ;  /* 0x000000191c004986 */ /* 0x0001e2000c101912 */
[----:B------:R-:W-:-:S02]  /*33d0*/  IADD3 R26, P6, R36, R4, RZ ;  /* 0x00000004241a7210 */ /* 0x000fc40007fde0ff */
[----:B------:R-:W-:-:S06]  /*33e0*/  IADD3.X R31, R35, UR9, RZ, P2, !PT ;  /* 0x00000009231f7c10 */ /* 0x000fcc00097fe4ff */
[----:B------:R-:W-:Y:S05]  /*33f0*/  @!P5 BRA `(.L_x_41) ;  /* 0x000000000004d947 */ /* 0x000fea0003800000 */
[----:B------:R1:W5:Y:S02]  /*3400*/  LDG.E.LTC128B R43, desc[UR18][R30.64] ;  /* 0x000000121e2b7981 */ /* 0x000364000c1e1920 */
.L_x_41:
[----:B------:R-:W-:Y:S05]  /*3410*/  BSYNC B1 ;  /* 0x0000000000017941 */ /* 0x000fea0003800000 */
.L_x_40:
[----:B0----5:R-:W-:Y:S01]  /*3420*/  FMUL R25, R43, R12 ;  /* 0x0000000c2b197220 */ /* 0x021fe20000400000 */
[----:B------:R-:W-:Y:S01]  /*3430*/  IMAD.X R27, R37, 0x1, R6, P6 ;  /* 0x00000001251b7824 */ /* 0x000fe200030e0606 */
[----:B------:R-:W-:Y:S01]  /*3440*/  ISETP.GT.AND P2, PT, R44, RZ, P0 ;  /* 0x000000ff2c00720c */ /* 0x000fe20000744270 */
[----:B------:R-:W-:Y:S01]  /*3450*/  BSSY B1, `(.L_x_42) ;  /* 0x0000008000017945 */ /* 0x000fe20003800000 */
[----:B------:R-:W-:Y:S01]  /*3460*/  FFMA R25, R188, R13, R25 ;  /* 0x0000000dbc197223 */ /* 0x000fe20000000019 */
[----:B------:R-:W-:Y:S02]  /*3470*/  IADD3 R32, P6, R40, UR8, RZ ;  /* 0x0000000828207c10 */ /* 0x000fe4000ffde0ff */
[----:B------:R-:W-:Y:S02]  /*3480*/  IADD3 R28, P4, R38, R4, RZ ;  /* 0x00000004261c7210 */ /* 0x000fe40007f9e0ff */
[----:B------:R0:W-:Y:S01]  /*3490*/  @P5 STG.E desc[UR18][R26.64], R25 ;  /* 0x000000191a005986 */ /* 0x0001e2000c101912 */
[----:B------:R-:W-:-:S05]  /*34a0*/  IADD3.X R33, R41, UR9, RZ, P6, !PT ;  /* 0x0000000929217c10 */ /* 0x000fca000b7fe4ff */
[----:B------:R-:W-:Y:S05]  /*34b0*/  @!P2 BRA `(.L_x_43) ;  /* 0x000000000004a947 */ /* 0x000fea0003800000 */
[----:B------:R2:W5:Y:S02]  /*34c0*/  LDG.E.LTC128B R43, desc[UR18][R32.64] ;  /* 0x00000012202b7981 */ /* 0x000564000c1e1920 */
.L_x_43:
[----:B------:R-:W-:Y:S05]  /*34d0*/  BSYNC B1 ;  /* 0x0000000000017941 */ /* 0x000fea0003800000 */
.L_x_42:
[----:B0----5:R-:W-:Y:S01]  /*34e0*/  FMUL R25, R43, R12 ;  /* 0x0000000c2b197220 */ /* 0x021fe20000400000 */
[----:B------:R-:W-:Y:S01]  /*34f0*/  IMAD.X R29, R39, 0x1, R6, P4 ;  /* 0x00000001271d7824 */ /* 0x000fe200020e0606 */
[----:B------:R-:W-:Y:S01]  /*3500*/  ISETP.GT.AND P1, PT, R44, 0x8, P1 ;  /* 0x000000082c00780c */ /* 0x000fe20000f24270 */
[----:B------:R-:W-:Y:S01]  /*3510*/  BSSY B1, `(.L_x_44) ;  /* 0x0000009000017945 */ /* 0x000fe20003800000 */
[----:B------:R-:W-:Y:S01]  /*3520*/  FFMA R45, R186, R13, R25 ;  /* 0x0000000dba2d7223 */ /* 0x000fe20000000019 */
[----:B------:R-:W-:Y:S01]  /*3530*/  IADD3 R34, P4, R34, UR6, RZ ;  /* 0x0000000622227c10 */ /* 0x000fe2000ff9e0ff */
[----:B------:R-:W-:Y:S01]  /*3540*/  IMAD.MOV.U32 R25, RZ, RZ, R43 ;  /* 0x000000ffff197224 */ /* 0x000fe200078e002b */
[----:B------:R-:W-:Y:S02]  /*3550*/  IADD3 R42, P5, R24, R36, RZ ;  /* 0x00000024182a7210 */ /* 0x000fe40007fbe0ff */
[----:B------:R0:W-:Y:S01]  /*3560*/  @P2 STG.E desc[UR18][R28.64], R45 ;  /* 0x0000002d1c002986 */ /* 0x0001e2000c101912 */
[----:B------:R-:W-:-:S05]  /*3570*/  IADD3.X R35, R35, UR7, RZ, P4, !PT ;  /* 0x0000000723237c10 */ /* 0x000fca000a7fe4ff */
[----:B------:R-:W-:Y:S05]  /*3580*/  @!P1 BRA `(.L_x_45) ;  /* 0x0000000000049947 */ /* 0x000fea0003800000 */
[----:B------:R4:W5:Y:S02]  /*3590*/  LDG.E.LTC128B R25, desc[UR18][R34.64] ;  /* 0x0000001222197981 */ /* 0x000964000c1e1920 */
.L_x_45:
[----:B------:R-:W-:Y:S05]  /*35a0*/  BSYNC B1 ;  /* 0x0000000000017941 */ /* 0x000fea0003800000 */
.L_x_44:
[----:B----45:R-:W-:Y:S01]  /*35b0*/  FMUL R35, R25, R12 ;  /* 0x0000000c19237220 */ /* 0x030fe20000400000 */
[----:B------:R-:W-:Y:S01]  /*35c0*/  IMAD.X R43, R23, 0x1, R37, P5 ;  /* 0x00000001172b7824 */ /* 0x000fe200028e0625 */
[----:B------:R-:W-:Y:S01]  /*35d0*/  ISETP.GT.AND P2, PT, R44, 0x8, P0 ;  /* 0x000000082c00780c */ /* 0x000fe20000744270 */
[----:B------:R-:W-:Y:S01]  /*35e0*/  BSSY B1, `(.L_x_46) ;  /* 0x0000007000017945 */ /* 0x000fe20003800000 */
[----:B------:R-:W-:Y:S01]  /*35f0*/  FFMA R37, R184, R13, R35 ;  /* 0x0000000db8257223 */ /* 0x000fe20000000023 */
[----:B------:R-:W-:-:S04]  /*3600*/  IADD3 R34, P0, R40, UR6, RZ ;  /* 0x0000000628227c10 */ /* 0x000fc8000ff1e0ff */
[----:B------:R4:W-:Y:S01]  /*3610*/  @P1 STG.E desc[UR18][R42.64], R37 ;  /* 0x000000252a001986 */ /* 0x0009e2000c101912 */
[----:B------:R-:W-:-:S05]  /*3620*/  IADD3.X R35, R41, UR7, RZ, P0, !PT ;  /* 0x0000000729237c10 */ /* 0x000fca00087fe4ff */
[----:B------:R-:W-:Y:S05]  /*3630*/  @!P2 BRA `(.L_x_47) ;  /* 0x000000000004a947 */ /* 0x000fea0003800000 */
[----:B------:R0:W5:Y:S02]  /*3640*/  LDG.E.LTC128B R25, desc[UR18][R34.64] ;  /* 0x0000001222197981 */ /* 0x000164000c1e1920 */
.L_x_47:
[----:B------:R-:W-:Y:S05]  /*3650*/  BSYNC B1 ;  /* 0x0000000000017941 */ /* 0x000fea0003800000 */
.L_x_46:
[----:B0----5:R-:W-:Y:S01]  /*3660*/  FMUL R35, R25, R12 ;  /* 0x0000000c19237220 */ /* 0x021fe20000400000 */
[----:B------:R-:W-:Y:S01]  /*3670*/  IADD3 R34, P5, R24, R38, RZ ;  /* 0x0000002618227210 */ /* 0x000fe20007fbe0ff */
[----:B------:R-:W-:Y:S01]  /*3680*/  BSSY B1, `(.L_x_48) ;  /* 0x000000c000017945 */ /* 0x000fe20003800000 */
[----:B------:R-:W-:Y:S01]  /*3690*/  ISETP.GT.AND P1, PT, R5, 0x18, PT ;  /* 0x000000180500780c */ /* 0x000fe20003f24270 */
[----:B---3--:R-:W-:Y:S01]  /*36a0*/  FFMA R41, R182, R13, R35 ;  /* 0x0000000db6297223 */ /* 0x008fe20000000023 */
[----:B------:R-:W-:Y:S01]  /*36b0*/  IADD3 R36, P6, R30, UR8, RZ ;  /* 0x000000081e247c10 */ /* 0x000fe2000ffde0ff */
[----:B------:R-:W-:Y:S01]  /*36c0*/  IMAD.X R35, R23, 0x1, R39, P5 ;  /* 0x0000000117237824 */ /* 0x000fe200028e0627 */
[----:B------:R-:W-:Y:S02]  /*36d0*/  ISETP.GT.AND P4, PT, R44, RZ, P1 ;  /* 0x000000ff2c00720c */ /* 0x000fe40000f84270 */
[----:B------:R-:W-:Y:S02]  /*36e0*/  ISETP.GT.AND P0, PT, R5, 0x19, PT ;  /* 0x000000190500780c */ /* 0x000fe40003f04270 */
[----:B------:R0:W-:Y:S01]  /*36f0*/  @P2 STG.E desc[UR18][R34.64], R41 ;  /* 0x0000002922002986 */ /* 0x0001e2000c101912 */
[----:B------:R-:W-:-:S02]  /*3700*/  IADD3 R38, P5, R26, R4, RZ ;  /* 0x000000041a267210 */ /* 0x000fc40007fbe0ff */
[----:B----4-:R-:W-:-:S06]  /*3710*/  IADD3.X R37, R31, UR9, RZ, P6, !PT ;  /* 0x000000091f257c10 */ /* 0x010fcc000b7fe4ff */
[----:B------:R-:W-:Y:S05]  /*3720*/  @!P4 BRA `(.L_x_49) ;  /* 0x000000000004c947 */ /* 0x000fea0003800000 */
[----:B------:R3:W5:Y:S02]  /*3730*/  LDG.E.LTC128B R25, desc[UR18][R36.64] ;  /* 0x0000001224197981 */ /* 0x000764000c1e1920 */
.L_x_49:
[----:B------:R-:W-:Y:S05]  /*3740*/  BSYNC B1 ;  /* 0x0000000000017941 */ /* 0x000fea0003800000 */
.L_x_48:
        /* <DEDUP_REMOVED lines=11> */
.L_x_51:
[----:B------:R-:W-:Y:S05]  /*3800*/  BSYNC B1 ;  /* 0x0000000000017941 */ /* 0x000fea0003800000 */
.L_x_50:
[----:B-----5:R-:W-:Y:S01]  /*3810*/  FMUL R43, R25, R12 ;  /* 0x0000000c192b7220 */ /* 0x020fe20000400000 */
[----:B0-----:R-:W-:Y:S01]  /*3820*/  IMAD.X R41, R29, 0x1, R6, P5 ;  /* 0x000000011d297824 */ /* 0x001fe200028e0606 */
[----:B------:R-:W-:Y:S01]  /*3830*/  ISETP.GT.AND P1, PT, R44, 0x8, P1 ;  /* 0x000000082c00780c */ /* 0x000fe20000f24270 */
[----:B------:R-:W-:Y:S01]  /*3840*/  BSSY B1, `(.L_x_52) ;  /* 0x0000008000017945 */ /* 0x000fe20003800000 */
[----:B------:R-:W-:Y:S01]  /*3850*/  FFMA R43, R14, R13, R43 ;  /* 0x0000000d0e2b7223 */ /* 0x000fe2000000002b */
[----:B-1----:R-:W-:Y:S02]  /*3860*/  IADD3 R30, P4, R30, UR6, RZ ;  /* 0x000000061e1e7c10 */ /* 0x002fe4000ff9e0ff */
[----:B------:R-:W-:Y:S02]  /*3870*/  IADD3 R42, P5, R26, R24, RZ ;  /* 0x000000181a2a7210 */ /* 0x000fe40007fbe0ff */
[----:B------:R0:W-:Y:S01]  /*3880*/  @P2 STG.E desc[UR18][R40.64], R43 ;  /* 0x0000002b28002986 */ /* 0x0001e2000c101912 */
[----:B------:R-:W-:-:S05]  /*3890*/  IADD3.X R31, R31, UR7, RZ, P4, !PT ;  /* 0x000000071f1f7c10 */ /* 0x000fca000a7fe4ff */
[----:B------:R-:W-:Y:S05]  /*38a0*/  @!P1 BRA `(.L_x_53) ;  /* 0x0000000000049947 */ /* 0x000fea0003800000 */
[----:B------:R1:W5:Y:S02]  /*38b0*/  LDG.E.LTC128B R25, desc[UR18][R30.64] ;  /* 0x000000121e197981 */ /* 0x000364000c1e1920 */
.L_x_53:
[----:B------:R-:W-:Y:S05]  /*38c0*/  BSYNC B1 ;  /* 0x0000000000017941 */ /* 0x000fea0003800000 */
.L_x_52:
[----:B-1---5:R-:W-:Y:S01]  /*38d0*/  FMUL R31, R25, R12 ;  /* 0x0000000c191f7220 */ /* 0x022fe20000400000 */
[----:B0-----:R-:W-:Y:S01]  /*38e0*/  IMAD.X R43, R27, 0x1, R23, P5 ;  /* 0x000000011b2b7824 */ /* 0x001fe200028e0617 */
        /* <DEDUP_REMOVED lines=8> */
.L_x_55:
[----:B------:R-:W-:Y:S05]  /*3970*/  BSYNC B1 ;  /* 0x0000000000017941 */ /* 0x000fea0003800000 */
.L_x_54:
[----:B-1---5:R-:W-:Y:S01]  /*3980*/  FMUL R27, R25, R12 ;  /* 0x0000000c191b7220 */ /* 0x022fe20000400000 */
[----:B------:R-:W-:Y:S01]  /*3990*/  IADD3 R26, P5, R28, R24, RZ ;  /* 0x000000181c1a7210 */ /* 0x000fe20007fbe0ff */
[----:B------:R-:W-:Y:S01]  /*39a0*/  BSSY B1, `(.L_x_56) ;  /* 0x000000c000017945 */ /* 0x000fe20003800000 */
[----:B------:R-:W-:Y:S01]  /*39b0*/  ISETP.GT.AND P1, PT, R5, 0x20, PT ;  /* 0x000000200500780c */ /* 0x000fe20003f24270 */
[----:B0-----:R-:W-:Y:S01]  /*39c0*/  FFMA R31, R18, R13, R27 ;  /* 0x0000000d121f7223 */ /* 0x001fe2000000001b */
[----:B------:R-:W-:Y:S01]  /*39d0*/  IADD3 R28, P6, R36, UR8, RZ ;  /* 0x00000008241c7c10 */ /* 0x000fe2000ffde0ff */
[----:B------:R-:W-:Y:S01]  /*39e0*/  IMAD.X R27, R29, 0x1, R23, P5 ;  /* 0x000000011d1b7824 */ /* 0x000fe200028e0617 */
[----:B------:R-:W-:Y:S02]  /*39f0*/  ISETP.GT.AND P4, PT, R44, RZ, P1 ;  /* 0x000000ff2c00720c */ /* 0x000fe40000f84270 */
[----:B------:R-:W-:Y:S02]  /*3a00*/  ISETP.GT.AND P0, PT, R5, 0x21, PT ;  /* 0x000000210500780c */ /* 0x000fe40003f04270 */
[----:B------:R0:W-:Y:S01]  /*3a10*/  @P2 STG.E desc[UR18][R26.64], R31 ;  /* 0x0000001f1a002986 */ /* 0x0001e2000c101912 */
[----:B------:R-:W-:-:S02]  /*3a20*/  IADD3 R30, P5, R38, R4, RZ ;  /* 0x00000004261e7210 */ /* 0x000fc40007fbe0ff */
[----:B------:R-:W-:-:S06]  /*3a30*/  IADD3.X R29, R37, UR9, RZ, P6, !PT ;  /* 0x00000009251d7c10 */ /* 0x000fcc000b7fe4ff */
[----:B------:R-:W-:Y:S05]  /*3a40*/  @!P4 BRA `(.L_x_57) ;  /* 0x000000000004c947 */ /* 0x000fea0003800000 */
[----:B------:R1:W5:Y:S02]  /*3a50*/  LDG.E.LTC128B R25, desc[UR18][R28.64] ;  /* 0x000000121c197981 */ /* 0x000364000c1e1920 */
.L_x_57:
[----:B------:R-:W-:Y:S05]  /*3a60*/  BSYNC B1 ;  /* 0x0000000000017941 */ /* 0x000fea0003800000 */
.L_x_56:
[----:B0----5:R-:W-:Y:S01]  /*3a70*/  FMUL R27, R25, R12 ;  /* 0x0000000c191b7220 */ /* 0x021fe20000400000 */
[----:B------:R-:W-:Y:S01]  /*3a80*/  IMAD.X R31, R39, 0x1, R6, P5 ;  /* 0x00000001271f7824 */ /* 0x000fe200028e0606 */
[----:B------:R-:W-:Y:S01]  /*3a90*/  ISETP.GT.AND P2, PT, R44, RZ, P0 ;  /* 0x000000ff2c00720c */ /* 0x000fe20000744270 */
[----:B------:R-:W-:Y:S01]  /*3aa0*/  BSSY B1, `(.L_x_58) ;  /* 0x0000008000017945 */ /* 0x000fe20003800000 */
[----:B--2---:R-:W-:Y:S01]  /*3ab0*/  FFMA R33, R20, R13, R27 ;  /* 0x0000000d14217223 */ /* 0x004fe2000000001b */
[----:B------:R-:W-:Y:S02]  /*3ac0*/  IADD3 R26, P6, R34, UR8, RZ ;  /* 0x00000008221a7c10 */ /* 0x000fe4000ffde0ff */
[----:B------:R-:W-:Y:S02]  /*3ad0*/  IADD3 R32, P5, R40, R4, RZ ;  /* 0x0000000428207210 */ /* 0x000fe40007fbe0ff */
[----:B------:R0:W-:Y:S01]  /*3ae0*/  @P4 STG.E desc[UR18][R30.64], R33 ;  /* 0x000000211e004986 */ /* 0x0001e2000c101912 */
[----:B------:R-:W-:-:S05]  /*3af0*/  IADD3.X R27, R35, UR9, RZ, P6, !PT ;  /* 0x00000009231b7c10 */ /* 0x000fca000b7fe4ff */
[----:B------:R-:W-:Y:S05]  /*3b00*/  @!P2 BRA `(.L_x_59) ;  /* 0x000000000004a947 */ /* 0x000fea0003800000 */
[----:B------:R2:W5:Y:S02]  /*3b10*/  LDG.E.LTC128B R25, desc[UR18][R26.64] ;  /* 0x000000121a197981 */ /* 0x000564000c1e1920 */
.L_x_59:
[----:B------:R-:W-:Y:S05]  /*3b20*/  BSYNC B1 ;  /* 0x0000000000017941 */ /* 0x000fea0003800000 */
.L_x_58:
[----:B-----5:R-:W-:Y:S01]  /*3b30*/  FMUL R43, R25, R12 ;  /* 0x0000000c192b7220 */ /* 0x020fe20000400000 */
[----:B0-----:R-:W-:Y:S01]  /*3b40*/  IMAD.X R33, R41, 0x1, R6, P5 ;  /* 0x0000000129217824 */ /* 0x001fe200028e0606 */
[----:B------:R-:W-:Y:S01]  /*3b50*/  ISETP.GT.AND P1, PT, R44, 0x8, P1 ;  /* 0x000000082c00780c */ /* 0x000fe20000f24270 */
[----:B------:R-:W-:Y:S01]  /*3b60*/  BSSY B1, `(.L_x_60) ;  /* 0x0000008000017945 */ /* 0x000fe20003800000 */
[----:B------:R-:W-:Y:S01]  /*3b70*/  FFMA R43, R22, R13, R43 ;  /* 0x0000000d162b7223 */ /* 0x000fe2000000002b */
[----:B---3--:R-:W-:Y:S02]  /*3b80*/  IADD3 R36, P4, R36, UR6, RZ ;  /* 0x0000000624247c10 */ /* 0x008fe4000ff9e0ff */
[----:B------:R-:W-:Y:S02]  /*3b90*/  IADD3 R42, P5, R38, R24, RZ ;  /* 0x00000018262a7210 */ /* 0x000fe40007fbe0ff */
[----:B------:R0:W-:Y:S01]  /*3ba0*/  @P2 STG.E desc[UR18][R32.64], R43 ;  /* 0x0000002b20002986 */ /* 0x0001e2000c101912 */
[----:B------:R-:W-:-:S05]  /*3bb0*/  IADD3.X R37, R37, UR7, RZ, P4, !PT ;  /* 0x0000000725257c10 */ /* 0x000fca000a7fe4ff */
[----:B------:R-:W-:Y:S05]  /*3bc0*/  @!P1 BRA `(.L_x_61) ;  /* 0x0000000000049947 */ /* 0x000fea0003800000 */
[----:B------:R3:W5:Y:S02]  /*3bd0*/  LDG.E.LTC128B R25, desc[UR18][R36.64] ;  /* 0x0000001224197981 */ /* 0x000764000c1e1920 */
.L_x_61:
[----:B------:R-:W-:Y:S05]  /*3be0*/  BSYNC B1 ;  /* 0x0000000000017941 */ /* 0x000fea0003800000 */
.L_x_60:
[----:B---3-5:R-:W-:Y:S01]  /*3bf0*/  FMUL R37, R25, R12 ;  /* 0x0000000c19257220 */ /* 0x028fe20000400000 */
[----:B0-----:R-:W-:Y:S01]  /*3c00*/  IMAD.X R43, R39, 0x1, R23, P5 ;  /* 0x00000001272b7824 */ /* 0x001fe200028e0617 */
[----:B------:R-:W-:Y:S01]  /*3c10*/  ISETP.GT.AND P2, PT, R44, 0x8, P0 ;  /* 0x000000082c00780c */ /* 0x000fe20000744270 */
[----:B------:R-:W-:Y:S01]  /*3c20*/  BSSY B1, `(.L_x_62) ;  /* 0x0000007000017945 */ /* 0x000fe20003800000 */
[----:B------:R-:W-:Y:S01]  /*3c30*/  FFMA R37, R88, R13, R37 ;  /* 0x0000000d58257223 */ /* 0x000fe20000000025 */
[----:B----4-:R-:W-:-:S04]  /*3c40*/  IADD3 R34, P0, R34, UR6, RZ ;  /* 0x0000000622227c10 */ /* 0x010fc8000ff1e0ff */
[----:B------:R0:W-:Y:S01]  /*3c50*/  @P1 STG.E desc[UR18][R42.64], R37 ;  /* 0x000000252a001986 */ /* 0x0001e2000c101912 */
[----:B------:R-:W-:-:S05]  /*3c60*/  IADD3.X R35, R35, UR7, RZ, P0, !PT ;  /* 0x0000000723237c10 */ /* 0x000fca00087fe4ff */
[----:B------:R-:W-:Y:S05]  /*3c70*/  @!P2 BRA `(.L_x_63) ;  /* 0x000000000004a947 */ /* 0x000fea0003800000 */
[----:B------:R3:W5:Y:S02]  /*3c80*/  LDG.E.LTC128B R25, desc[UR18][R34.64] ;  /* 0x0000001222197981 */ /* 0x000764000c1e1920 */
.L_x_63:
[----:B------:R-:W-:Y:S05]  /*3c90*/  BSYNC B1 ;  /* 0x0000000000017941 */ /* 0x000fea0003800000 */
.L_x_62:
[----:B---3-5:R-:W-:Y:S01]  /*3ca0*/  FMUL R35, R25, R12 ;  /* 0x0000000c19237220 */ /* 0x028fe20000400000 */
[----:B------:R-:W-:Y:S01]  /*3cb0*/  IADD3 R34, P5, R40, R24, RZ ;  /* 0x0000001828227210 */ /* 0x000fe20007fbe0ff */
[----:B------:R-:W-:Y:S01]  /*3cc0*/  BSSY B1, `(.L_x_64) ;  /* 0x000000c000017945 */ /* 0x000fe20003800000 */
[----:B------:R-:W-:Y:S01]  /*3cd0*/  ISETP.GT.AND P1, PT, R5, 0x28, PT ;  /* 0x000000280500780c */ /* 0x000fe20003f24270 */
[----:B------:R-:W-:Y:S01]  /*3ce0*/  FFMA R39, R90, R13, R35 ;  /* 0x0000000d5a277223 */ /* 0x000fe20000000023 */
[----:B------:R-:W-:Y:S01]  /*3cf0*/  IADD3 R36, P6, R28, UR8, RZ ;  /* 0x000000081c247c10 */ /* 0x000fe2000ffde0ff */
[----:B------:R-:W-:Y:S01]  /*3d00*/  IMAD.X R35, R41, 0x1, R23, P5 ;  /* 0x0000000129237824 */ /* 0x000fe200028e0617 */
[----:B------:R-:W-:Y:S02]  /*3d10*/  ISETP.GT.AND P4, PT, R44, RZ, P1 ;  /* 0x000000ff2c00720c */ /* 0x000fe40000f84270 */
[----:B------:R-:W-:Y:S02]  /*3d20*/  ISETP.GT.AND P0, PT, R5, 0x29, PT ;  /* 0x000000290500780c */ /* 0x000fe40003f04270 */
[----:B------:R3:W-:Y:S01]  /*3d30*/  @P2 STG.E desc[UR18][R34.64], R39 ;  /* 0x0000002722002986 */ /* 0x0007e2000c101912 */
[----:B------:R-:W-:-:S02]  /*3d40*/  IADD3 R38, P5, R30, R4, RZ ;  /* 0x000000041e267210 */ /* 0x000fc40007fbe0ff */
[----:B0-----:R-:W-:-:S06]  /*3d50*/  IADD3.X R37, R29, UR9, RZ, P6, !PT ;  /* 0x000000091d257c10 */ /* 0x001fcc000b7fe4ff */
[----:B------:R-:W-:Y:S05]  /*3d60*/  @!P4 BRA `(.L_x_65) ;  /* 0x000000000004c947 */ /* 0x000fea0003800000 */
[----:B------:R0:W5:Y:S02]  /*3d70*/  LDG.E.LTC128B R25, desc[UR18][R36.64] ;  /* 0x0000001224197981 */ /* 0x000164000c1e1920 */
.L_x_65:
[----:B------:R-:W-:Y:S05]  /*3d80*/  BSYNC B1 ;  /* 0x0000000000017941 */ /* 0x000fea0003800000 */
.L_x_64:
[----:B---3-5:R-:W-:Y:S01]  /*3d90*/  FMUL R35, R25, R12 ;  /* 0x0000000c19237220 */ /* 0x028fe20000400000 */
        /* <DEDUP_REMOVED lines=10> */
.L_x_67:
[----:B------:R-:W-:Y:S05]  /*3e40*/  BSYNC B1 ;  /* 0x0000000000017941 */ /* 0x000fea0003800000 */
.L_x_66:
[----:B-----5:R-:W-:Y:S01]  /*3e50*/  FMUL R43, R25, R12 ;  /* 0x0000000c192b7220 */ /* 0x020fe20000400000 */
[----:B---3--:R-:W-:Y:S01]  /*3e60*/  IMAD.X R41, R33, 0x1, R6, P5 ;  /* 0x0000000121297824 */ /* 0x008fe200028e0606 */
        /* <DEDUP_REMOVED lines=9> */
.L_x_69:
[----:B------:R-:W-:Y:S05]  /*3f00*/  BSYNC B1 ;  /* 0x0000000000017941 */ /* 0x000fea0003800000 */
.L_x_68:
[----:B---3-5:R-:W-:Y:S01]  /*3f10*/  FMUL R29, R25, R12 ;  /* 0x0000000c191d7220 */ /* 0x028fe20000400000 */
[----:B-1----:R-:W-:Y:S01]  /*3f20*/  IMAD.X R43, R31, 0x1, R23, P5 ;  /* 0x000000011f2b7824 */ /* 0x002fe200028e0617 */
[----:B------:R-:W-:Y:S01]  /*3f30*/  ISETP.GT.AND P2, PT, R44, 0x8, P0 ;  /* 0x000000082c00780c */ /* 0x000fe20000744270 */
[----:B------:R-:W-:Y:S01]  /*3f40*/  BSSY B1, `(.L_x_70) ;  /* 0x0000007000017945 */ /* 0x000fe20003800000 */
[----:B------:R-:W-:Y:S01]  /*3f50*/  FFMA R29, R96, R13, R29 ;  /* 0x0000000d601d7223 */ /* 0x000fe2000000001d */
[----:B--2---:R-:W-:-:S04]  /*3f60*/  IADD3 R26, P0, R26, UR6, RZ ;  /* 0x000000061a1a7c10 */ /* 0x004fc8000ff1e0ff */
[----:B------:R1:W-:Y:S01]  /*3f70*/  @P1 STG.E desc[UR18][R42.64], R29 ;  /* 0x0000001d2a001986 */ /* 0x0003e2000c101912 */
[----:B------:R-:W-:-:S05]  /*3f80*/  IADD3.X R27, R27, UR7, RZ, P0, !PT ;  /* 0x000000071b1b7c10 */ /* 0x000fca00087fe4ff */
[----:B------:R-:W-:Y:S05]  /*3f90*/  @!P2 BRA `(.L_x_71) ;  /* 0x000000000004a947 */ /* 0x000fea0003800000 */
[----:B------:R2:W5:Y:S02]  /*3fa0*/  LDG.E.LTC128B R25, desc[UR18][R26.64] ;  /* 0x000000121a197981 */ /* 0x000564000c1e1920 */
.L_x_71:
[----:B------:R-:W-:Y:S05]  /*3fb0*/  BSYNC B1 ;  /* 0x0000000000017941 */ /* 0x000fea0003800000 */
.L_x_70:
[----:B--2--5:R-:W-:Y:S01]  /*3fc0*/  FMUL R27, R25, R12 ;  /* 0x0000000c191b7220 */ /* 0x024fe20000400000 */
        /* <DEDUP_REMOVED lines=10> */
[----:B-1----:R-:W-:-:S06]  /*4070*/  IADD3.X R29, R37, UR9, RZ, P6, !PT ;  /* 0x00000009251d7c10 */ /* 0x002fcc000b7fe4ff */
[----:B------:R-:W-:Y:S05]  /*4080*/  @!P4 BRA `(.L_x_73) ;  /* 0x000000000004c947 */ /* 0x000fea0003800000 */
[----:B------:R1:W5:Y:S02]  /*4090*/  LDG.E.LTC128B R25, desc[UR18][R28.64] ;  /* 0x000000121c197981 */ /* 0x000364000c1e1920 */
.L_x_73:
[----:B------:R-:W-:Y:S05]  /*40a0*/  BSYNC B1 ;  /* 0x0000000000017941 */ /* 0x000fea0003800000 */
.L_x_72:
[----:B--2--5:R-:W-:Y:S01]  /*40b0*/  FMUL R27, R25, R12 ;  /* 0x0000000c191b7220 */ /* 0x024fe20000400000 */
        /* <DEDUP_REMOVED lines=10> */
.L_x_75:
[----:B------:R-:W-:Y:S05]  /*4160*/  BSYNC B1 ;  /* 0x0000000000017941 */ /* 0x000fea0003800000 */
.L_x_74:
[----:B-----5:R-:W-:Y:S01]  /*4170*/  FMUL R43, R25, R12 ;  /* 0x0000000c192b7220 */ /* 0x020fe20000400000 */
[----:B--2---:R-:W-:Y:S01]  /*4180*/  IMAD.X R33, R41, 0x1, R6, P5 ;  /* 0x0000000129217824 */ /* 0x004fe200028e0606 */
[----:B------:R-:W-:Y:S01]  /*4190*/  ISETP.GT.AND P1, PT, R44, 0x8, P1 ;  /* 0x000000082c00780c */ /* 0x000fe20000f24270 */
[----:B------:R-:W-:Y:S01]  /*41a0*/  BSSY B1, `(.L_x_76) ;  /* 0x0000008000017945 */ /* 0x000fe20003800000 */
[----:B------:R-:W-:Y:S01]  /*41b0*/  FFMA R43, R102, R13, R43 ;  /* 0x0000000d662b7223 */ /* 0x000fe2000000002b */
[----:B0-----:R-:W-:Y:S02]  /*41c0*/  IADD3 R36, P4, R36, UR6, RZ ;  /* 0x0000000624247c10 */ /* 0x001fe4000ff9e0ff */
[----:B------:R-:W-:Y:S02]  /*41d0*/  IADD3 R42, P5, R38, R24, RZ ;  /* 0x00000018262a7210 */ /* 0x000fe40007fbe0ff */
[----:B------:R0:W-:Y:S01]  /*41e0*/  @P2 STG.E desc[UR18][R32.64], R43 ;  /* 0x0000002b20002986 */ /* 0x0001e2000c101912 */
[----:B------:R-:W-:-:S05]  /*41f0*/  IADD3.X R37, R37, UR7, RZ, P4, !PT ;  /* 0x0000000725257c10 */ /* 0x000fca000a7fe4ff */
[----:B------:R-:W-:Y:S05]  /*4200*/  @!P1 BRA `(.L_x_77) ;  /* 0x0000000000049947 */ /* 0x000fea0003800000 */
[----:B------:R2:W5:Y:S02]  /*4210*/  LDG.E.LTC128B R25, desc[UR18][R36.64] ;  /* 0x0000001224197981 */ /* 0x000564000c1e1920 */
.L_x_77:
[----:B------:R-:W-:Y:S05]  /*4220*/  BSYNC B1 ;  /* 0x0000000000017941 */ /* 0x000fea0003800000 */
.L_x_76:
[----:B--2--5:R-:W-:Y:S01]  /*4230*/  FMUL R37, R25, R12 ;  /* 0x0000000c19257220 */ /* 0x024fe20000400000 */
        /* <DEDUP_REMOVED lines=9> */
.L_x_79:
[----:B------:R-:W-:Y:S05]  /*42d0*/  BSYNC B1 ;  /* 0x0000000000017941 */ /* 0x000fea0003800000 */
.L_x_78:
        /* <DEDUP_REMOVED lines=14> */
.L_x_81:
[----:B------:R-:W-:Y:S05]  /*43c0*/  BSYNC B1 ;  /* 0x0000000000017941 */ /* 0x000fea0003800000 */
.L_x_80:
        /* <DEDUP_REMOVED lines=11> */
.L_x_83:
[----:B------:R-:W-:Y:S05]  /*4480*/  BSYNC B1 ;  /* 0x0000000000017941 */ /* 0x000fea0003800000 */
.L_x_82:
[----:B-----5:R-:W-:Y:S01]  /*4490*/  FMUL R43, R25, R12 ;  /* 0x0000000c192b7220 */ /* 0x020fe20000400000 */
[----:B--2---:R-:W-:Y:S01]  /*44a0*/  IMAD.X R41, R33, 0x1, R6, P5 ;  /* 0x0000000121297824 */ /* 0x004fe200028e0606 */
        /* <DEDUP_REMOVED lines=9> */
.L_x_85:
[----:B------:R-:W-:Y:S05]  /*4540*/  BSYNC B1 ;  /* 0x0000000000017941 */ /* 0x000fea0003800000 */
.L_x_84:
[----:B--2--5:R-:W-:Y:S01]  /*4550*/  FMUL R29, R25, R12 ;  /* 0x0000000c191d7220 */ /* 0x024fe20000400000 */
[----:B-1----:R-:W-:Y:S01]  /*4560*/  IMAD.X R43, R31, 0x1, R23, P5 ;  /* 0x000000011f2b7824 */ /* 0x002fe200028e0617 */
[----:B------:R-:W-:Y:S01]  /*4570*/  ISETP.GT.AND P2, PT, R44, 0x8, P0 ;  /* 0x000000082c00780c */ /* 0x000fe20000744270 */
[----:B------:R-:W-:Y:S01]  /*4580*/  BSSY B1, `(.L_x_86) ;  /* 0x0000007000017945 */ /* 0x000fe20003800000 */
[----:B------:R-:W-:Y:S01]  /*4590*/  FFMA R29, R112, R13, R29 ;  /* 0x0000000d701d7223 */ /* 0x000fe2000000001d */
[----:B---3--:R-:W-:-:S04]  /*45a0*/  IADD3 R26, P0, R26, UR6, RZ ;  /* 0x000000061a1a7c10 */ /* 0x008fc8000ff1e0ff */
[----:B------:R1:W-:Y:S01]  /*45b0*/  @P1 STG.E desc[UR18][R42.64], R29 ;  /* 0x0000001d2a001986 */ /* 0x0003e2000c101912 */
[----:B------:R-:W-:-:S05]  /*45c0*/  IADD3.X R27, R27, UR7, RZ, P0, !PT ;  /* 0x000000071b1b7c10 */ /* 0x000fca00087fe4ff */
[----:B------:R-:W-:Y:S05]  /*45d0*/  @!P2 BRA `(.L_x_87) ;  /* 0x000000000004a947 */ /* 0x000fea0003800000 */
[----:B------:R2:W5:Y:S02]  /*45e0*/  LDG.E.LTC128B R25, desc[UR18][R26.64] ;  /* 0x000000121a197981 */ /* 0x000564000c1e1920 */
.L_x_87:
[----:B------:R-:W-:Y:S05]  /*45f0*/  BSYNC B1 ;  /* 0x0000000000017941 */ /* 0x000fea0003800000 */
.L_x_86:
        /* <DEDUP_REMOVED lines=14> */
.L_x_89:
[----:B------:R-:W-:Y:S05]  /*46e0*/  BSYNC B1 ;  /* 0x0000000000017941 */ /* 0x000fea0003800000 */
.L_x_88:
        /* <DEDUP_REMOVED lines=11> */
.L_x_91:
[----:B------:R-:W-:Y:S05]  /*47a0*/  BSYNC B1 ;  /* 0x0000000000017941 */ /* 0x000fea0003800000 */
.L_x_90:
        /* <DEDUP_REMOVED lines=11> */
.L_x_93:
[----:B------:R-:W-:Y:S05]  /*4860*/  BSYNC B1 ;  /* 0x0000000000017941 */ /* 0x000fea0003800000 */
.L_x_92:
        /* <DEDUP_REMOVED lines=10> */
.L_x_95:
[----:B------:R-:W-:Y:S05]  /*4910*/  BSYNC B1 ;  /* 0x0000000000017941 */ /* 0x000fea0003800000 */
.L_x_94:
        /* <DEDUP_REMOVED lines=14> */
.L_x_97:
[----:B------:R-:W-:Y:S05]  /*4a00*/  BSYNC B1 ;  /* 0x0000000000017941 */ /* 0x000fea0003800000 */
.L_x_96:
        /* <DEDUP_REMOVED lines=11> */
.L_x_99:
[----:B------:R-:W-:Y:S05]  /*4ac0*/  BSYNC B1 ;  /* 0x0000000000017941 */ /* 0x000fea0003800000 */
.L_x_98:
        /* <DEDUP_REMOVED lines=11> */
.L_x_101:
[----:B------:R-:W-:Y:S05]  /*4b80*/  BSYNC B1 ;  /* 0x0000000000017941 */ /* 0x000fea0003800000 */
.L_x_100:
        /* <DEDUP_REMOVED lines=10> */
.L_x_103:
[----:B------:R-:W-:Y:S05]  /*4c30*/  BSYNC B1 ;  /* 0x0000000000017941 */ /* 0x000fea0003800000 */
.L_x_102:
        /* <DEDUP_REMOVED lines=14> */
.L_x_105:
[----:B------:R-:W-:Y:S05]  /*4d20*/  BSYNC B1 ;  /* 0x0000000000017941 */ /* 0x000fea0003800000 */
.L_x_104:
        /* <DEDUP_REMOVED lines=11> */
.L_x_107:
[----:B------:R-:W-:Y:S05]  /*4de0*/  BSYNC B1 ;  /* 0x0000000000017941 */ /* 0x000fea0003800000 */
.L_x_106:
        /* <DEDUP_REMOVED lines=11> */
.L_x_109:
[----:B------:R-:W-:Y:S05]  /*4ea0*/  BSYNC B1 ;  /* 0x0000000000017941 */ /* 0x000fea0003800000 */
.L_x_108:
        /* <DEDUP_REMOVED lines=10> */
.L_x_111:
[----:B------:R-:W-:Y:S05]  /*4f50*/  BSYNC B1 ;  /* 0x0000000000017941 */ /* 0x000fea0003800000 */
.L_x_110:
        /* <DEDUP_REMOVED lines=14> */
.L_x_113:
[----:B------:R-:W-:Y:S05]  /*5040*/  BSYNC B1 ;  /* 0x0000000000017941 */ /* 0x000fea0003800000 */
.L_x_112:
        /* <DEDUP_REMOVED lines=11> */
.L_x_115:
[----:B------:R-:W-:Y:S05]  /*5100*/  BSYNC B1 ;  /* 0x0000000000017941 */ /* 0x000fea0003800000 */
.L_x_114:
        /* <DEDUP_REMOVED lines=11> */
.L_x_117:
[----:B------:R-:W-:Y:S05]  /*51c0*/  BSYNC B1 ;  /* 0x0000000000017941 */ /* 0x000fea0003800000 */
.L_x_116:
        /* <DEDUP_REMOVED lines=10> */
.L_x_119:
[----:B------:R-:W-:Y:S05]  /*5270*/  BSYNC B1 ;  /* 0x0000000000017941 */ /* 0x000fea0003800000 */
.L_x_118:
        /* <DEDUP_REMOVED lines=14> */
.L_x_121:
[----:B------:R-:W-:Y:S05]  /*5360*/  BSYNC B1 ;  /* 0x0000000000017941 */ /* 0x000fea0003800000 */
.L_x_120:
        /* <DEDUP_REMOVED lines=11> */
.L_x_123:
[----:B------:R-:W-:Y:S05]  /*5420*/  BSYNC B1 ;  /* 0x0000000000017941 */ /* 0x000fea0003800000 */
.L_x_122:
        /* <DEDUP_REMOVED lines=11> */
.L_x_125:
[----:B------:R-:W-:Y:S05]  /*54e0*/  BSYNC B1 ;  /* 0x0000000000017941 */ /* 0x000fea0003800000 */
.L_x_124:
        /* <DEDUP_REMOVED lines=10> */
.L_x_127:
[----:B------:R-:W-:Y:S05]  /*5590*/  BSYNC B1 ;  /* 0x0000000000017941 */ /* 0x000fea0003800000 */
.L_x_126:
        /* <DEDUP_REMOVED lines=14> */
.L_x_129:
[----:B------:R-:W-:Y:S05]  /*5680*/  BSYNC B1 ;  /* 0x0000000000017941 */ /* 0x000fea0003800000 */
.L_x_128:
        /* <DEDUP_REMOVED lines=11> */
.L_x_131:
[----:B------:R-:W-:Y:S05]  /*5740*/  BSYNC B1 ;  /* 0x0000000000017941 */ /* 0x000fea0003800000 */
.L_x_130:
        /* <DEDUP_REMOVED lines=11> */
.L_x_133:
[----:B------:R-:W-:Y:S05]  /*5800*/  BSYNC B1 ;  /* 0x0000000000017941 */ /* 0x000fea0003800000 */
.L_x_132:
        /* <DEDUP_REMOVED lines=10> */
.L_x_135:
[----:B------:R-:W-:Y:S05]  /*58b0*/  BSYNC B1 ;  /* 0x0000000000017941 */ /* 0x000fea0003800000 */
.L_x_134:
[----:B--2--5:R-:W-:Y:S01]  /*58c0*/  FMUL R27, R25, R12 ;  /* 0x0000000c191b7220 */ /* 0x024fe20000400000 */
[----:B------:R-:W-:Y:S01]  /*58d0*/  IADD3 R26, P2, R32, R24, RZ ;  /* 0x00000018201a7210 */ /* 0x000fe20007f5e0ff */
[----:B------:R-:W-:Y:S01]  /*58e0*/  BSSY B1, `(.L_x_136) ;  /* 0x000000c000017945 */ /* 0x000fe20003800000 */
[C---:B------:R-:W-:Y:S01]  /*58f0*/  ISETP.GT.AND P4, PT, R5.reuse, 0x70, PT ;  /* 0x000000700500780c */ /* 0x040fe20003f84270 */
[----:B------:R-:W-:Y:S01]  /*5900*/  FFMA R31, R162, R13, R27 ;  /* 0x0000000da21f7223 */ /* 0x000fe2000000001b */
[----:B------:R-:W-:Y:S01]  /*5910*/  ISETP.GT.AND P1, PT, R5, 0x71, PT ;  /* 0x000000710500780c */ /* 0x000fe20003f24270 */
[----:B------:R-:W-:Y:S01]  /*5920*/  IMAD.X R27, R33, 0x1, R23, P2 ;  /* 0x00000001211b7824 */ /* 0x000fe200010e0617 */
[----:B------:R-:W-:Y:S02]  /*5930*/  ISETP.GT.AND P5, PT, R44, RZ, P4 ;  /* 0x000000ff2c00720c */ /* 0x000fe400027a4270 */
[----:B------:R-:W-:Y:S02]  /*5940*/  IADD3 R28, P2, R36, UR8, RZ ;  /* 0x00000008241c7c10 */ /* 0x000fe4000ff5e0ff */
[----:B------:R2:W-:Y:S01]  /*5950*/  @P0 STG.E desc[UR18][R26.64], R31 ;  /* 0x0000001f1a000986 */ /* 0x0005e2000c101912 */
[----:B------:R-:W-:-:S02]  /*5960*/  IADD3 R30, P6, R38, R4, RZ ;  /* 0x00000004261e7210 */ /* 0x000fc40007fde0ff */
[----:B-1----:R-:W-:-:S06]  /*5970*/  IADD3.X R29, R37, UR9, RZ, P2, !PT ;  /* 0x00000009251d7c10 */ /* 0x002fcc00097fe4ff */
[----:B------:R-:W-:Y:S05]  /*5980*/  @!P5 BRA `(.L_x_137) ;  /* 0x000000000004d947 */ /* 0x000fea0003800000 */
[----:B------:R1:W5:Y:S02]  /*5990*/  LDG.E.LTC128B R25, desc[UR18][R28.64] ;  /* 0x000000121c197981 */ /* 0x000364000c1e1920 */
.L_x_137:
[----:B------:R-:W-:Y:S05]  /*59a0*/  BSYNC B1 ;  /* 0x0000000000017941 */ /* 0x000fea0003800000 */
.L_x_136:
[----:B--2--5:R-:W-:Y:S01]  /*59b0*/  FMUL R27, R25, R12 ;  /* 0x0000000c191b7220 */ /* 0x024fe20000400000 */
[----:B------:R-:W-:Y:S01]  /*59c0*/  IMAD.X R31, R39, 0x1, R6, P6 ;  /* 0x00000001271f7824 */ /* 0x000fe200030e0606 */
[----:B------:R-:W-:Y:S01]  /*59d0*/  ISETP.GT.AND P2, PT, R44, RZ, P1 ;  /* 0x000000ff2c00720c */ /* 0x000fe20000f44270 */
[----:B------:R-:W-:Y:S01]  /*59e0*/  BSSY B1, `(.L_x_138) ;  /* 0x0000007000017945 */ /* 0x000fe20003800000 */
[----:B------:R-:W-:Y:S01]  /*59f0*/  FFMA R27, R164, R13, R27 ;  /* 0x0000000da41b7223 */ /* 0x000fe2000000001b */
[----:B------:R-:W-:-:S04]  /*5a00*/  IADD3 R46, P0, R34, UR8, RZ ;  /* 0x00000008222e7c10 */ /* 0x000fc8000ff1e0ff */
[----:B------:R2:W-:Y:S01]  /*5a10*/  @P5 STG.E desc[UR18][R30.64], R27 ;  /* 0x0000001b1e005986 */ /* 0x0005e2000c101912 */
[----:B------:R-:W-:-:S05]  /*5a20*/  IADD3.X R47, R35, UR9, RZ, P0, !PT ;  /* 0x00000009232f7c10 */ /* 0x000fca00087fe4ff */
[----:B------:R-:W-:Y:S05]  /*5a30*/  @!P2 BRA `(.L_x_139) ;  /* 0x000000000004a947 */ /* 0x000fea0003800000 */
[----:B------:R3:W5:Y:S02]  /*5a40*/  LDG.E.LTC128B R25, desc[UR18][R46.64] ;  /* 0x000000122e197981 */ /* 0x000764000c1e1920 */
.L_x_139:
[----:B------:R-:W-:Y:S05]  /*5a50*/  BSYNC B1 ;  /* 0x0000000000017941 */ /* 0x000fea0003800000 */
.L_x_138:
[----:B--2--5:R-:W-:Y:S01]  /*5a60*/  FMUL R27, R25, R12 ;  /* 0x0000000c191b7220 */ /* 0x024fe20000400000 */
[----:B------:R-:W-:Y:S01]  /*5a70*/  IADD3 R26, P5, R40, R4, RZ ;  /* 0x00000004281a7210 */ /* 0x000fe20007fbe0ff */
[----:B------:R-:W-:Y:S01]  /*5a80*/  BSSY B1, `(.L_x_140) ;  /* 0x000000b000017945 */ /* 0x000fe20003800000 */
[----:B------:R-:W-:Y:S01]  /*5a90*/  ISETP.GT.AND P4, PT, R44, 0x8, P4 ;  /* 0x000000082c00780c */ /* 0x000fe20002784270 */
[----:B------:R-:W-:Y:S01]  /*5aa0*/  FFMA R43, R166, R13, R27 ;  /* 0x0000000da62b7223 */ /* 0x000fe2000000001b */
[----:B------:R-:W-:Y:S01]  /*5ab0*/  IADD3 R32, P6, R36, UR6, RZ ;  /* 0x0000000624207c10 */ /* 0x000fe2000ffde0ff */
[----:B------:R-:W-:Y:S01]  /*5ac0*/  IMAD.X R27, R41, 0x1, R6, P5 ;  /* 0x00000001291b7824 */ /* 0x000fe200028e0606 */
[----:B------:R-:W-:Y:S02]  /*5ad0*/  ISETP.GT.AND P0, PT, R5, 0x78, PT ;  /* 0x000000780500780c */ /* 0x000fe40003f04270 */
[----:B------:R-:W-:Y:S02]  /*5ae0*/  IADD3 R42, P5, R38, R24, RZ ;  /* 0x00000018262a7210 */ /* 0x000fe40007fbe0ff */
[----:B------:R2:W-:Y:S01]  /*5af0*/  @P2 STG.E desc[UR18][R26.64], R43 ;  /* 0x0000002b1a002986 */ /* 0x0005e2000c101912 */
[----:B------:R-:W-:-:S04]  /*5b00*/  IADD3.X R33, R37, UR7, RZ, P6, !PT ;  /* 0x0000000725217c10 */ /* 0x000fc8000b7fe4ff */
[----:B------:R-:W-:Y:S06]  /*5b10*/  @!P4 BRA `(.L_x_141) ;  /* 0x000000000004c947 */ /* 0x000fec0003800000 */
[----:B------:R0:W5:Y:S02]  /*5b20*/  LDG.E.LTC128B R25, desc[UR18][R32.64] ;  /* 0x0000001220197981 */ /* 0x000164000c1e1920 */
.L_x_141:
[----:B------:R-:W-:Y:S05]  /*5b30*/  BSYNC B1 ;  /* 0x0000000000017941 */ /* 0x000fea0003800000 */
.L_x_140:
[----:B0----5:R-:W-:Y:S01]  /*5b40*/  FMUL R33, R25, R12 ;  /* 0x0000000c19217220 */ /* 0x021fe20000400000 */
[----:B------:R-:W-:Y:S01]  /*5b50*/  ISETP.GT.AND P2, PT, R5, 0x79, PT ;  /* 0x000000790500780c */ /* 0x000fe20003f44270 */
[----:B--2---:R-:W-:Y:S01]  /*5b60*/  IMAD.X R43, R39, 0x1, R23, P5 ;  /* 0x00000001272b7824 */ /* 0x004fe200028e0617 */
[----:B------:R-:W-:Y:S01]  /*5b70*/  ISETP.GT.AND P1, PT, R44, 0x8, P1 ;  /* 0x000000082c00780c */ /* 0x000fe20000f24270 */
[----:B------:R-:W-:Y:S01]  /*5b80*/  FFMA R5, R168, R13, R33 ;  /* 0x0000000da8057223 */ /* 0x000fe20000000021 */
[----:B------:R-:W-:Y:S01]  /*5b90*/  IADD3 R32, P5, R34, UR6, RZ ;  /* 0x0000000622207c10 */ /* 0x000fe2000ffbe0ff */
[----:B------:R-:W-:Y:S03]  /*5ba0*/  BSSY B1, `(.L_x_142) ;  /* 0x0000005000017945 */ /* 0x000fe60003800000 */
[----:B------:R0:W-:Y:S01]  /*5bb0*/  @P4 STG.E desc[UR18][R42.64], R5 ;  /* 0x000000052a004986 */ /* 0x0001e2000c101912 */
[----:B------:R-:W-:-:S06]  /*5bc0*/  IADD3.X R33, R35, UR7, RZ, P5, !PT ;  /* 0x0000000723217c10 */ /* 0x000fcc000affe4ff */
[----:B------:R-:W-:Y:S05]  /*5bd0*/  @!P1 BRA `(.L_x_143) ;  /* 0x0000000000049947 */ /* 0x000fea0003800000 */
[----:B------:R2:W5:Y:S02]  /*5be0*/  LDG.E.LTC128B R25, desc[UR18][R32.64] ;  /* 0x0000001220197981 */ /* 0x000564000c1e1920 */
.L_x_143:
[----:B------:R-:W-:Y:S05]  /*5bf0*/  BSYNC B1 ;  /* 0x0000000000017941 */ /* 0x000fea0003800000 */
.L_x_142:
[----:B--2---:R-:W-:Y:S01]  /*5c00*/  IADD3 R32, P6, R40, R24, RZ ;  /* 0x0000001828207210 */ /* 0x004fe20007fde0ff */
[----:B0----5:R-:W-:Y:S01]  /*5c10*/  FMUL R5, R25, R12 ;  /* 0x0000000c19057220 */ /* 0x021fe20000400000 */
[----:B------:R-:W-:Y:S01]  /*5c20*/  ISETP.GT.AND P4, PT, R44, RZ, P0 ;  /* 0x000000ff2c00720c */ /* 0x000fe20000784270 */
[----:B------:R-:W-:Y:S01]  /*5c30*/  BSSY B1, `(.L_x_144) ;  /* 0x0000009000017945 */ /* 0x000fe20003800000 */
[----:B----4-:R-:W-:Y:S01]  /*5c40*/  IADD3 R34, P5, R30, R4, RZ ;  /* 0x000000041e227210 */ /* 0x010fe20007fbe0ff */
[----:B------:R-:W-:Y:S02]  /*5c50*/  IMAD.X R33, R41, 0x1, R23, P6 ;  /* 0x0000000129217824 */ /* 0x000fe400030e0617 */
[----:B------:R-:W-:-:S05]  /*5c60*/  FFMA R5, R170, R13, R5 ;  /* 0x0000000daa057223 */ /* 0x000fca0000000005 */
[----:B------:R0:W-:Y:S03]  /*5c70*/  @P1 STG.E desc[UR18][R32.64], R5 ;  /* 0x0000000520001986 */ /* 0x0001e6000c101912 */
[----:B------:R-:W-:Y:S05]  /*5c80*/  @!P4 BRA `(.L_x_145) ;  /* 0x00000000000cc947 */ /* 0x000fea0003800000 */
[----:B0-----:R-:W-:-:S04]  /*5c90*/  IADD3 R32, P1, R28, UR8, RZ ;  /* 0x000000081c207c10 */ /* 0x001fc8000ff3e0ff */
[----:B------:R-:W-:-:S05]  /*5ca0*/  IADD3.X R33, R29, UR9, RZ, P1, !PT ;  /* 0x000000091d217c10 */ /* 0x000fca0008ffe4ff */
[----:B------:R2:W5:Y:S04]  /*5cb0*/  LDG.E.LTC128B R25, desc[UR18][R32.64] ;  /* 0x0000001220197981 */ /* 0x000568000c1e1920 */
.L_x_145:
[----:B------:R-:W-:Y:S05]  /*5cc0*/  BSYNC B1 ;  /* 0x0000000000017941 */ /* 0x000fea0003800000 */
.L_x_144:
[----:B0----5:R-:W-:Y:S01]  /*5cd0*/  FMUL R5, R25, R12 ;  /* 0x0000000c19057220 */ /* 0x021fe20000400000 */
[----:B------:R-:W-:Y:S01]  /*5ce0*/  IMAD.X R35, R31, 0x1, R6, P5 ;  /* 0x000000011f237824 */ /* 0x000fe200028e0606 */
[----:B------:R-:W-:Y:S01]  /*5cf0*/  ISETP.GT.AND P1, PT, R44, RZ, P2 ;  /* 0x000000ff2c00720c */ /* 0x000fe20001724270 */
[----:B------:R-:W-:Y:S01]  /*5d00*/  BSSY B1, `(.L_x_146) ;  /* 0x0000008000017945 */ /* 0x000fe20003800000 */
[----:B--2---:R-:W-:Y:S01]  /*5d10*/  FFMA R33, R172, R13, R5 ;  /* 0x0000000dac217223 */ /* 0x004fe20000000005 */
[----:B------:R-:W-:Y:S02]  /*5d20*/  IADD3 R32, P5, R26, R4, RZ ;  /* 0x000000041a207210 */ /* 0x000fe40007fbe0ff */
[----:B------:R-:W-:Y:S02]  /*5d30*/  IADD3 R4, P6, R46, UR8, RZ ;  /* 0x000000082e047c10 */ /* 0x000fe4000ffde0ff */
[----:B------:R0:W-:Y:S02]  /*5d40*/  @P4 STG.E desc[UR18][R34.64], R33 ;  /* 0x0000002122004986 */ /* 0x0001e4000c101912 */
[----:B------:R-:W-:-:S04]  /*5d50*/  IADD3.X R5, R47, UR9, RZ, P6, !PT ;  /* 0x000000092f057c10 */ /* 0x000fc8000b7fe4ff */
[----:B------:R-:W-:Y:S05]  /*5d60*/  @!P1 BRA `(.L_x_147) ;  /* 0x0000000000049947 */ /* 0x000fea0003800000 */
[----:B------:R2:W5:Y:S02]  /*5d70*/  LDG.E.LTC128B R25, desc[UR18][R4.64] ;  /* 0x0000001204197981 */ /* 0x000564000c1e1920 */
.L_x_147:
[----:B------:R-:W-:Y:S05]  /*5d80*/  BSYNC B1 ;  /* 0x0000000000017941 */ /* 0x000fea0003800000 */
.L_x_146:
[----:B--2--5:R-:W-:Y:S01]  /*5d90*/  FMUL R5, R25, R12 ;  /* 0x0000000c19057220 */ /* 0x024fe20000400000 */
[----:B0-----:R-:W-:Y:S01]  /*5da0*/  IMAD.X R33, R27, 0x1, R6, P5 ;  /* 0x000000011b217824 */ /* 0x001fe200028e0606 */
[----:B------:R-:W-:Y:S01]  /*5db0*/  ISETP.GT.AND P0, PT, R44, 0x8, P0 ;  /* 0x000000082c00780c */ /* 0x000fe20000704270 */
        /* <DEDUP_REMOVED lines=8> */
.L_x_149:
[----:B------:R-:W-:Y:S05]  /*5e40*/  BSYNC B1 ;  /* 0x0000000000017941 */ /* 0x000fea0003800000 */
.L_x_148:
[----:B------:R-:W-:Y:S01]  /*5e50*/  ISETP.GT.AND P2, PT, R44, 0x8, P2 ;  /* 0x000000082c00780c */ /* 0x000fe20001744270 */
[----:B--2--5:R-:W-:Y:S01]  /*5e60*/  FMUL R5, R25, R12 ;  /* 0x0000000c19057220 */ /* 0x024fe20000400000 */
[----:B0-----:R-:W-:Y:S01]  /*5e70*/  IMAD.X R35, R31, 0x1, R23, P5 ;  /* 0x000000011f237824 */ /* 0x001fe200028e0617 */
[----:B------:R-:W-:Y:S02]  /*5e80*/  BSSY B1, `(.L_x_150) ;  /* 0x0000007000017945 */ /* 0x000fe40003800000 */
[----:B-1----:R-:W-:-:S05]  /*5e90*/  FFMA R29, R176, R13, R5 ;  /* 0x0000000db01d7223 */ /* 0x002fca0000000005 */
[----:B------:R0:W-:Y:S01]  /*5ea0*/  @P0 STG.E desc[UR18][R34.64], R29 ;  /* 0x0000001d22000986 */ /* 0x0001e2000c101912 */
[----:B------:R-:W-:-:S04]  /*5eb0*/  IADD3 R4, P0, R46, UR6, RZ ;  /* 0x000000062e047c10 */ /* 0x000fc8000ff1e0ff */
[----:B------:R-:W-:Y:S01]  /*5ec0*/  IADD3.X R5, R47, UR7, RZ, P0, !PT ;  /* 0x000000072f057c10 */ /* 0x000fe200087fe4ff */
[----:B------:R-:W-:Y:S08]  /*5ed0*/  @!P2 BRA `(.L_x_151) ;  /* 0x000000000004a947 */ /* 0x000ff00003800000 */
[----:B------:R1:W5:Y:S02]  /*5ee0*/  LDG.E.LTC128B R25, desc[UR18][R4.64] ;  /* 0x0000001204197981 */ /* 0x000364000c1e1920 */
.L_x_151:
[----:B------:R-:W-:Y:S05]  /*5ef0*/  BSYNC B1 ;  /* 0x0000000000017941 */ /* 0x000fea0003800000 */
.L_x_150:
[----:B------:R-:W-:Y:S05]  /*5f00*/  @!P2 BRA `(.L_x_152) ;  /* 0x000000140094a947 */ /* 0x000fea0003800000 */
[----:B------:R-:W-:Y:S01]  /*5f10*/  IADD3 R24, P0, R26, R24, RZ ;  /* 0x000000181a187210 */ /* 0x000fe20007f1e0ff */
[----:B-1---5:R-:W-:-:S04]  /*5f20*/  FMUL R5, R25, R12 ;  /* 0x0000000c19057220 */ /* 0x022fc80000400000 */
[----:B------:R-:W-:Y:S02]  /*5f30*/  IMAD.X R25, R27, 0x1, R23, P0 ;  /* 0x000000011b197824 */ /* 0x000fe400000e0617 */
[----:B------:R-:W-:-:S05]  /*5f40*/  FFMA R5, R178, R13, R5 ;  /* 0x0000000db2057223 */ /* 0x000fca0000000005 */
[----:B------:R2:W-:Y:S01]  /*5f50*/  STG.E desc[UR18][R24.64], R5 ;  /* 0x0000000518007986 */ /* 0x0005e2000c101912 */
[----:B------:R-:W-:Y:S05]  /*5f60*/  BRA `(.L_x_152) ;  /* 0x00000014007c7947 */ /* 0x000fea0003800000 */
.L_x_29:
[----:B------:R-:W-:Y:S01]  /*5f70*/  ULDC.64 UR6, c[0x0][0x6c0] ;  /* 0x0001b00000067ab9 */ /* 0x000fe20000000a00 */
[----:B------:R-:W-:Y:S01]  /*5f80*/  ISETP.GT.AND P2, PT, R5, 0x1, PT ;  /* 0x000000010500780c */ /* 0x000fe20003f44270 */
[-C--:B------:R-:W-:Y:S01]  /*5f90*/  FMUL R93, R93, R13.reuse ;  /* 0x0000000d5d5d7220 */ /* 0x080fe20000400000 */
[----:B------:R-:W-:Y:S01]  /*5fa0*/  LEA R26, P0, R42, UR6, 0x2 ;  /* 0x000000062a1a7c11 */ /* 0x000fe2000f8010ff */
[-C--:B------:R-:W-:Y:S01]  /*5fb0*/  FMUL R23, R202, R13.reuse ;  /* 0x0000000dca177220 */ /* 0x080fe20000400000 */
[----:B------:R-:W-:Y:S01]  /*5fc0*/  ISETP.GT.AND P4, PT, R44, RZ, P2 ;  /* 0x000000ff2c00720c */ /* 0x000fe20001784270 */
[-C--:B------:R-:W-:Y:S01]  /*5fd0*/  FMUL R35, R198, R13.reuse ;  /* 0x0000000dc6237220 */ /* 0x080fe20000400000 */
[----:B------:R-:W-:Y:S01]  /*5fe0*/  LEA.HI.X R27, R42, UR7, R37, 0x2, P0 ;  /* 0x000000072a1b7c11 */ /* 0x000fe200080f1425 */
[-C--:B------:R-:W-:Y:S01]  /*5ff0*/  FMUL R37, R196, R13.reuse ;  /* 0x0000000dc4257220 */ /* 0x080fe20000400000 */
[----:B------:R-:W-:Y:S01]  /*6000*/  ISETP.GT.AND P1, PT, R44, 0x8, P1 ;  /* 0x000000082c00780c */ /* 0x000fe20000f24270 */
[-C--:B------:R-:W-:Y:S01]  /*6010*/  FMUL R39, R192, R13.reuse ;  /* 0x0000000dc0277220 */ /* 0x080fe20000400000 */
[C-C-:B------:R-:W-:Y:S01]  /*6020*/  SHF.L.U64.HI R4, R24.reuse, 0x5, R25.reuse ;  /* 0x0000000518047819 */ /* 0x140fe20000010219 */
[----:B------:R-:W-:Y:S01]  /*6030*/  @P5 STG.E desc[UR18][R26.64], R93 ;  /* 0x0000005d1a005986 */ /* 0x000fe2000c101912 */
[-C--:B------:R-:W-:Y:S01]  /*6040*/  LEA R28, P5, R24, R26.reuse, 0x2 ;  /* 0x0000001a181c7211 */ /* 0x080fe200078a10ff */
[-C--:B------:R-:W-:Y:S01]  /*6050*/  FMUL R41, R190, R13.reuse ;  /* 0x0000000dbe297220 */ /* 0x080fe20000400000 */
[C---:B------:R-:W-:Y:S01]  /*6060*/  ISETP.GT.AND P0, PT, R5.reuse, 0x8, PT ;  /* 0x000000080500780c */ /* 0x040fe20003f04270 */
[----:B------:R-:W-:Y:S01]  /*6070*/  FMUL R43, R188, R13 ;  /* 0x0000000dbc2b7220 */ /* 0x000fe20000400000 */
[C---:B------:R-:W-:Y:S01]  /*6080*/  LEA.HI.X R29, R24.reuse, R27, R25, 0x2, P5 ;  /* 0x0000001b181d7211 */ /* 0x040fe200028f1419 */
[----:B------:R-:W-:Y:S01]  /*6090*/  IMAD.SHL.U32 R24, R24, 0x20, RZ ;  /* 0x0000002018187824 */ /* 0x000fe200078e00ff */
[----:B------:R-:W-:Y:S01]  /*60a0*/  ISETP.GT.AND P2, PT, R44, 0x8, P2 ;  /* 0x000000082c00780c */ /* 0x000fe20001744270 */
[-C--:B------:R-:W-:Y:S01]  /*60b0*/  FMUL R25, R200, R13.reuse ;  /* 0x0000000dc8197220 */ /* 0x080fe20000400000 */
[----:B------:R-:W-:Y:S01]  /*60c0*/  ISETP.GT.AND P5, PT, R44, RZ, P0 ;  /* 0x000000ff2c00720c */ /* 0x000fe200007a4270 */
[----:B------:R-:W-:Y:S01]  /*60d0*/  @P4 STG.E desc[UR18][R28.64], R23 ;  /* 0x000000171c004986 */ /* 0x000fe2000c101912 */
[----:B------:R-:W-:Y:S01]  /*60e0*/  IADD3 R30, P4, R24, R26, RZ ;  /* 0x0000001a181e7210 */ /* 0x000fe20007f9e0ff */
[----:B------:R-:W-:Y:S01]  /*60f0*/  FMUL R45, R168, R13 ;  /* 0x0000000da82d7220 */ /* 0x000fe20000400000 */
[----:B------:R-:W-:Y:S01]  /*6100*/  IADD3 R32, P6, R24, R28, RZ ;  /* 0x0000001c18207210 */ /* 0x000fe20007fde0ff */
[----:B------:R0:W-:Y:S01]  /*6110*/  @P1 STG.E desc[UR18][R26.64+0x20], R25 ;  /* 0x000020191a001986 */ /* 0x0001e2000c101912 */
[----:B------:R-:W-:Y:S01]  /*6120*/  ISETP.GT.AND P1, PT, R5, 0x9, PT ;  /* 0x000000090500780c */ /* 0x000fe20003f24270 */
[----:B------:R-:W-:Y:S01]  /*6130*/  IMAD.X R31, R4, 0x1, R27, P4 ;  /* 0x00000001041f7824 */ /* 0x000fe200020e061b */
[----:B------:R-:W-:Y:S01]  /*6140*/  ISETP.GT.AND P0, PT, R44, 0x8, P0 ;  /* 0x000000082c00780c */ /* 0x000fe20000704270 */
[----:B------:R-:W-:Y:S01]  /*6150*/  IMAD.X R33, R4, 0x1, R29, P6 ;  /* 0x0000000104217824 */ /* 0x000fe200030e061d */
[----:B------:R-:W-:Y:S01]  /*6160*/  ISETP.GT.AND P4, PT, R44, RZ, P1 ;  /* 0x000000ff2c00720c */ /* 0x000fe20000f84270 */
[----:B------:R1:W-:Y:S01]  /*6170*/  @P2 STG.E desc[UR18][R28.64+0x20], R35 ;  /* 0x000020231c002986 */ /* 0x0003e2000c101912 */
[----:B------:R-:W-:-:S02]  /*6180*/  IADD3 R6, P2, R24, 0x20, RZ ;  /* 0x0000002018067810 */ /* 0x000fc40007f5e0ff */
[----:B------:R-:W-:Y:S01]  /*6190*/  ISETP.GT.AND P1, PT, R44, 0x8, P1 ;  /* 0x000000082c00780c */ /* 0x000fe20000f24270 */
[----:B------:R-:W-:Y:S01]  /*61a0*/  @P5 STG.E desc[UR18][R30.64], R37 ;  /* 0x000000251e005986 */ /* 0x000fe2000c101912 */
[----:B------:R-:W-:Y:S01]  /*61b0*/  IADD3 R34, P6, R24, R30, RZ ;  /* 0x0000001e18227210 */ /* 0x000fe20007fde0ff */
[----:B0-----:R-:W-:Y:S01]  /*61c0*/  FMUL R25, R194, R13 ;  /* 0x0000000dc2197220 */ /* 0x001fe20000400000 */
[----:B------:R-:W-:Y:S01]  /*61d0*/  IADD3 R26, P5, R6, R26, RZ ;  /* 0x0000001a061a7210 */ /* 0x000fe20007fbe0ff */
[----:B------:R-:W-:Y:S01]  /*61e0*/  IMAD.X R23, RZ, RZ, R4, P2 ;  /* 0x000000ffff177224 */ /* 0x000fe200010e0604 */
[----:B------:R-:W-:-:S03]  /*61f0*/  ISETP.GT.AND P2, PT, R5, 0x10, PT ;  /* 0x000000100500780c */ /* 0x000fc60003f44270 */
[----:B------:R-:W-:Y:S01]  /*6200*/  IMAD.X R27, R23, 0x1, R27, P5 ;  /* 0x00000001171b7824 */ /* 0x000fe200028e061b */
[----:B------:R0:W-:Y:S01]  /*6210*/  @P4 STG.E desc[UR18][R32.64], R25 ;  /* 0x0000001920004986 */ /* 0x0001e2000c101912 */
[----:B-1----:R-:W-:Y:S01]  /*6220*/  IADD3 R28, P4, R6, R28, RZ ;  /* 0x0000001c061c7210 */ /* 0x002fe20007f9e0ff */
[----:B------:R-:W-:Y:S01]  /*6230*/  IMAD.X R35, R4, 0x1, R31, P6 ;  /* 0x0000000104237824 */ /* 0x000fe200030e061f */
[----:B------:R-:W-:Y:S01]  /*6240*/  ISETP.GT.AND P5, PT, R44, RZ, P2 ;  /* 0x000000ff2c00720c */ /* 0x000fe200017a4270 */
[----:B------:R1:W-:Y:S01]  /*6250*/  @P0 STG.E desc[UR18][R26.64], R39 ;  /* 0x000000271a000986 */ /* 0x0003e2000c101912 */
[----:B------:R-:W-:Y:S01]  /*6260*/  ISETP.GT.AND P0, PT, R5, 0x11, PT ;  /* 0x000000110500780c */ /* 0x000fe20003f04270 */
[----:B------:R-:W-:-:S03]  /*6270*/  IMAD.X R29, R23, 0x1, R29, P4 ;  /* 0x00000001171d7824 */ /* 0x000fc600020e061d */
[C---:B------:R-:W-:Y:S02]  /*6280*/  ISETP.GT.AND P4, PT, R44.reuse, RZ, P0 ;  /* 0x000000ff2c00720c */ /* 0x040fe40000784270 */
[----:B------:R2:W-:Y:S01]  /*6290*/  @P1 STG.E desc[UR18][R28.64], R41 ;  /* 0x000000291c001986 */ /* 0x0005e2000c101912 */
[----:B------:R-:W-:Y:S01]  /*62a0*/  ISETP.GT.AND P1, PT, R44, 0x8, P2 ;  /* 0x000000082c00780c */ /* 0x000fe20001724270 */
[-C--:B0-----:R-:W-:Y:S01]  /*62b0*/  FMUL R25, R186, R13.reuse ;  /* 0x0000000dba197220 */ /* 0x081fe20000400000 */
[----:B------:R-:W-:Y:S02]  /*62c0*/  IADD3 R36, P2, R24, R32, RZ ;  /* 0x0000002018247210 */ /* 0x000fe40007f5e0ff */
[----:B------:R0:W-:Y:S01]  /*62d0*/  @P5 STG.E desc[UR18][R34.64], R43 ;  /* 0x0000002b22005986 */ /* 0x0001e2000c101912 */
[----:B-1----:R-:W-:Y:S01]  /*62e0*/  IADD3 R26, P5, R6, R30, RZ ;  /* 0x0000001e061a7210 */ /* 0x002fe20007fbe0ff */
[----:B------:R-:W-:Y:S01]  /*62f0*/  FMUL R39, R184, R13 ;  /* 0x0000000db8277220 */ /* 0x000fe20000400000 */
[----:B------:R-:W-:Y:S01]  /*6300*/  IMAD.X R37, R4, 0x1, R33, P2 ;  /* 0x0000000104257824 */ /* 0x000fe200010e0621 */
[----:B------:R-:W-:-:S02]  /*6310*/  ISETP.GT.AND P0, PT, R44, 0x8, P0 ;  /* 0x000000082c00780c */ /* 0x000fc40000704270 */
[----:B------:R-:W-:Y:S01]  /*6320*/  ISETP.GT.AND P2, PT, R5, 0x18, PT ;  /* 0x000000180500780c */ /* 0x000fe20003f44270 */
[----:B------:R-:W-:Y:S01]  /*6330*/  IMAD.X R27, R23, 0x1, R31, P5 ;  /* 0x00000001171b7824 */ /* 0x000fe200028e061f */
[----:B------:R1:W-:Y:S01]  /*6340*/  @P4 STG.E desc[UR18][R36.64], R25 ;  /* 0x0000001924004986 */ /* 0x0003e2000c101912 */
[----:B--2---:R-:W-:Y:S01]  /*6350*/  IADD3 R28, P4, R6, R32, RZ ;  /* 0x00000020061c7210 */ /* 0x004fe20007f9e0ff */
[-C--:B------:R-:W-:Y:S01]  /*6360*/  FMUL R41, R182, R13.reuse ;  /* 0x0000000db6297220 */ /* 0x080fe20000400000 */
[----:B------:R-:W-:Y:S01]  /*6370*/  ISETP.GT.AND P5, PT, R44, RZ, P2 ;  /* 0x000000ff2c00720c */ /* 0x000fe200017a4270 */
[----:B------:R2:W-:Y:S01]  /*6380*/  @P1 STG.E desc[UR18][R26.64], R39 ;  /* 0x000000271a001986 */ /* 0x0005e2000c101912 */
[----:B------:R-:W-:Y:S01]  /*6390*/  ISETP.GT.AND P1, PT, R5, 0x19, PT ;  /* 0x000000190500780c */ /* 0x000fe20003f24270 */
[----:B------:R-:W-:Y:S01]  /*63a0*/  IMAD.X R29, R23, 0x1, R33, P4 ;  /* 0x00000001171d7824 */ /* 0x000fe200020e0621 */
[----:B------:R-:W-:Y:S01]  /*63b0*/  IADD3 R30, P6, R24, R34, RZ ;  /* 0x00000022181e7210 */ /* 0x000fe20007fde0ff */
[----:B0-----:R-:W-:Y:S01]  /*63c0*/  FMUL R43, R180, R13 ;  /* 0x0000000db42b7220 */ /* 0x001fe20000400000 */
[----:B------:R-:W-:-:S02]  /*63d0*/  ISETP.GT.AND P4, PT, R44, RZ, P1 ;  /* 0x000000ff2c00720c */ /* 0x000fc40000f84270 */
[----:B------:R0:W-:Y:S01]  /*63e0*/  @P0 STG.E desc[UR18][R28.64], R41 ;  /* 0x000000291c000986 */ /* 0x0001e2000c101912 */
[----:B------:R-:W-:Y:S01]  /*63f0*/  IMAD.X R31, R4, 0x1, R35, P6 ;  /* 0x00000001041f7824 */ /* 0x000fe200030e0623 */
[----:B------:R-:W-:Y:S01]  /*6400*/  ISETP.GT.AND P0, PT, R44, 0x8, P2 ;  /* 0x000000082c00780c */ /* 0x000fe20001704270 */
[-C--:B-1----:R-:W-:Y:S01]  /*6410*/  FMUL R25, R14, R13.reuse ;  /* 0x0000000d0e197220 */ /* 0x082fe20000400000 */
[----:B------:R-:W-:Y:S01]  /*6420*/  IADD3 R32, P2, R24, R36, RZ ;  /* 0x0000002418207210 */ /* 0x000fe20007f5e0ff */
[----:B--2---:R-:W-:Y:S01]  /*6430*/  FMUL R39, R16, R13 ;  /* 0x0000000d10277220 */ /* 0x004fe20000400000 */
[----:B------:R1:W-:Y:S01]  /*6440*/  @P5 STG.E desc[UR18][R30.64], R43 ;  /* 0x0000002b1e005986 */ /* 0x0003e2000c101912 */
[----:B------:R-:W-:Y:S02]  /*6450*/  IADD3 R26, P5, R6, R34, RZ ;  /* 0x00000022061a7210 */ /* 0x000fe40007fbe0ff */
[----:B------:R-:W-:Y:S01]  /*6460*/  IMAD.X R33, R4, 0x1, R37, P2 ;  /* 0x0000000104217824 */ /* 0x000fe200010e0625 */
[----:B------:R-:W-:-:S02]  /*6470*/  ISETP.GT.AND P1, PT, R44, 0x8, P1 ;  /* 0x000000082c00780c */ /* 0x000fc40000f24270 */
[----:B------:R-:W-:Y:S01]  /*6480*/  ISETP.GT.AND P2, PT, R5, 0x20, PT ;  /* 0x000000200500780c */ /* 0x000fe20003f44270 */
[----:B------:R-:W-:Y:S01]  /*6490*/  IMAD.X R27, R23, 0x1, R35, P5 ;  /* 0x00000001171b7824 */ /* 0x000fe200028e0623 */
[----:B------:R2:W-:Y:S01]  /*64a0*/  @P4 STG.E desc[UR18][R32.64], R25 ;  /* 0x0000001920004986 */ /* 0x0005e2000c101912 */
[----:B0-----:R-:W-:Y:S01]  /*64b0*/  IADD3 R28, P4, R6, R36, RZ ;  /* 0x00000024061c7210 */ /* 0x001fe20007f9e0ff */
[-C--:B------:R-:W-:Y:S01]  /*64c0*/  FMUL R41, R18, R13.reuse ;  /* 0x0000000d12297220 */ /* 0x080fe20000400000 */
[----:B------:R-:W-:Y:S01]  /*64d0*/  ISETP.GT.AND P5, PT, R44, RZ, P2 ;  /* 0x000000ff2c00720c */ /* 0x000fe200017a4270 */
[----:B------:R0:W-:Y:S01]  /*64e0*/  @P0 STG.E desc[UR18][R26.64], R39 ;  /* 0x000000271a000986 */ /* 0x0001e2000c101912 */
[----:B------:R-:W-:Y:S01]  /*64f0*/  ISETP.GT.AND P0, PT, R5, 0x21, PT ;  /* 0x000000210500780c */ /* 0x000fe20003f04270 */
[----:B------:R-:W-:Y:S01]  /*6500*/  IMAD.X R29, R23, 0x1, R37, P4 ;  /* 0x00000001171d7824 */ /* 0x000fe200020e0625 */
[----:B------:R-:W-:Y:S01]  /*6510*/  IADD3 R34, P6, R24, R30, RZ ;  /* 0x0000001e18227210 */ /* 0x000fe20007fde0ff */
[----:B-1----:R-:W-:Y:S01]  /*6520*/  FMUL R43, R20, R13 ;  /* 0x0000000d142b7220 */ /* 0x002fe20000400000 */
[----:B------:R-:W-:-:S02]  /*6530*/  ISETP.GT.AND P4, PT, R44, RZ, P0 ;  /* 0x000000ff2c00720c */ /* 0x000fc40000784270 */
[----:B------:R1:W-:Y:S01]  /*6540*/  @P1 STG.E desc[UR18][R28.64], R41 ;  /* 0x000000291c001986 */ /* 0x0003e2000c101912 */
[----:B------:R-:W-:Y:S01]  /*6550*/  IMAD.X R35, R4, 0x1, R31, P6 ;  /* 0x0000000104237824 */ /* 0x000fe200030e061f */
[----:B------:R-:W-:Y:S01]  /*6560*/  ISETP.GT.AND P1, PT, R44, 0x8, P2 ;  /* 0x000000082c00780c */ /* 0x000fe20001724270 */
[-C--:B--2---:R-:W-:Y:S01]  /*6570*/  FMUL R25, R22, R13.reuse ;  /* 0x0000000d16197220 */ /* 0x084fe20000400000 */
[----:B------:R-:W-:Y:S01]  /*6580*/  IADD3 R36, P2, R24, R32, RZ ;  /* 0x0000002018247210 */ /* 0x000fe20007f5e0ff */
[----:B0-----:R-:W-:Y:S01]  /*6590*/  FMUL R39, R88, R13 ;  /* 0x0000000d58277220 */ /* 0x001fe20000400000 */
[----:B------:R0:W-:Y:S01]  /*65a0*/  @P5 STG.E desc[UR18][R34.64], R43 ;  /* 0x0000002b22005986 */ /* 0x0001e2000c101912 */
[----:B------:R-:W-:Y:S02]  /*65b0*/  IADD3 R26, P5, R6, R30, RZ ;  /* 0x0000001e061a7210 */ /* 0x000fe40007fbe0ff */
[----:B------:R-:W-:Y:S01]  /*65c0*/  IMAD.X R37, R4, 0x1, R33, P2 ;  /* 0x0000000104257824 */ /* 0x000fe200010e0621 */
[----:B------:R-:W-:-:S02]  /*65d0*/  ISETP.GT.AND P0, PT, R44, 0x8, P0 ;  /* 0x000000082c00780c */ /* 0x000fc40000704270 */
[----:B------:R-:W-:Y:S01]  /*65e0*/  ISETP.GT.AND P2, PT, R5, 0x28, PT ;  /* 0x000000280500780c */ /* 0x000fe20003f44270 */
[----:B------:R-:W-:Y:S01]  /*65f0*/  IMAD.X R27, R23, 0x1, R31, P5 ;  /* 0x00000001171b7824 */ /* 0x000fe200028e061f */
[----:B------:R2:W-:Y:S01]  /*6600*/  @P4 STG.E desc[UR18][R36.64], R25 ;  /* 0x0000001924004986 */ /* 0x0005e2000c101912 */
[----:B-1----:R-:W-:Y:S01]  /*6610*/  IADD3 R28, P4, R6, R32, RZ ;  /* 0x00000020061c7210 */ /* 0x002fe20007f9e0ff */
        /* <DEDUP_REMOVED lines=11> */
[-C--:B--2---:R-:W-:Y:S01]  /*66d0*/  FMUL R25, R94, R13.reuse ;  /* 0x0000000d5e197220 */ /* 0x084fe20000400000 */
[----:B------:R-:W-:Y:S01]  /*66e0*/  IADD3 R32, P2, R24, R36, RZ ;  /* 0x0000002418207210 */ /* 0x000fe20007f5e0ff */
[----:B-1----:R-:W-:Y:S01]  /*66f0*/  FMUL R39, R96, R13 ;  /* 0x0000000d60277220 */ /* 0x002fe20000400000 */
[----:B------:R1:W-:Y:S01]  /*6700*/  @P5 STG.E desc[UR18][R30.64], R43 ;  /* 0x0000002b1e005986 */ /* 0x0003e2000c101912 */
[----:B------:R-:W-:Y:S02]  /*6710*/  IADD3 R26, P5, R6, R34, RZ ;  /* 0x00000022061a7210 */ /* 0x000fe40007fbe0ff */
[----:B------:R-:W-:Y:S01]  /*6720*/  IMAD.X R33, R4, 0x1, R37, P2 ;  /* 0x0000000104217824 */ /* 0x000fe200010e0625 */
[----:B------:R-:W-:-:S02]  /*6730*/  ISETP.GT.AND P2, PT, R5, 0x30, PT ;  /* 0x000000300500780c */ /* 0x000fc40003f44270 */
[C---:B------:R-:W-:Y:S01]  /*6740*/  ISETP.GT.AND P1, PT, R44.reuse, 0x8, P1 ;  /* 0x000000082c00780c */ /* 0x040fe20000f24270 */
[----:B------:R-:W-:Y:S01]  /*6750*/  IMAD.X R27, R23, 0x1, R35, P5 ;  /* 0x00000001171b7824 */ /* 0x000fe200028e0623 */
[----:B------:R2:W-:Y:S01]  /*6760*/  @P4 STG.E desc[UR18][R32.64], R25 ;  /* 0x0000001920004986 */ /* 0x0005e2000c101912 */
[----:B------:R-:W-:Y:S01]  /*6770*/  ISETP.GT.AND P5, PT, R44, RZ, P2 ;  /* 0x000000ff2c00720c */ /* 0x000fe200017a4270 */
[-C--:B0-----:R-:W-:Y:S01]  /*6780*/  FMUL R41, R98, R13.reuse ;  /* 0x0000000d62297220 */ /* 0x081fe20000400000 */
[----:B------:R-:W-:Y:S01]  /*6790*/  IADD3 R28, P4, R6, R36, RZ ;  /* 0x00000024061c7210 */ /* 0x000fe20007f9e0ff */
[----:B------:R0:W-:Y:S01]  /*67a0*/  @P0 STG.E desc[UR18][R26.64], R39 ;  /* 0x000000271a000986 */ /* 0x0001e2000c101912 */
[----:B------:R-:W-:Y:S01]  /*67b0*/  IADD3 R34, P6, R24, R30, RZ ;  /* 0x0000001e18227210 */ /* 0x000fe20007fde0ff */
[-C--:B-1----:R-:W-:Y:S01]  /*67c0*/  FMUL R43, R100, R13.reuse ;  /* 0x0000000d642b7220 */ /* 0x082fe20000400000 */
[----:B------:R-:W-:Y:S01]  /*67d0*/  ISETP.GT.AND P0, PT, R5, 0x31, PT ;  /* 0x000000310500780c */ /* 0x000fe20003f04270 */
[----:B------:R-:W-:Y:S01]  /*67e0*/  IMAD.X R29, R23, 0x1, R37, P4 ;  /* 0x00000001171d7824 */ /* 0x000fe200020e0625 */
[----:B------:R-:W-:Y:S01]  /*67f0*/  ISETP.GT.AND P2, PT, R44, 0x8, P2 ;  /* 0x000000082c00780c */ /* 0x000fe20001744270 */
[----:B------:R-:W-:Y:S01]  /*6800*/  IMAD.X R35, R4, 0x1, R31, P6 ;  /* 0x0000000104237824 */ /* 0x000fe200030e061f */
[----:B------:R-:W-:Y:S01]  /*6810*/  ISETP.GT.AND P4, PT, R44, RZ, P0 ;  /* 0x000000ff2c00720c */ /* 0x000fe20000784270 */
[----:B--2---:R-:W-:Y:S01]  /*6820*/  FMUL R25, R102, R13 ;  /* 0x0000000d66197220 */ /* 0x004fe20000400000 */
[----:B------:R1:W-:Y:S01]  /*6830*/  @P1 STG.E desc[UR18][R28.64], R41 ;  /* 0x000000291c001986 */ /* 0x0003e2000c101912 */
[----:B------:R-:W-:-:S02]  /*6840*/  IADD3 R36, P1, R24, R32, RZ ;  /* 0x0000002018247210 */ /* 0x000fc40007f3e0ff */
[----:B------:R-:W-:Y:S01]  /*6850*/  ISETP.GT.AND P0, PT, R44, 0x8, P0 ;  /* 0x000000082c00780c */ /* 0x000fe20000704270 */
[----:B------:R2:W-:Y:S01]  /*6860*/  @P5 STG.E desc[UR18][R34.64], R43 ;  /* 0x0000002b22005986 */ /* 0x0005e2000c101912 */
[----:B0-----:R-:W-:Y:S01]  /*6870*/  IADD3 R26, P5, R6, R30, RZ ;  /* 0x0000001e061a7210 */ /* 0x001fe20007fbe0ff */
[----:B------:R-:W-:Y:S01]  /*6880*/  IMAD.X R37, R4, 0x1, R33, P1 ;  /* 0x0000000104257824 */ /* 0x000fe200008e0621 */
[----:B------:R-:W-:Y:S01]  /*6890*/  ISETP.GT.AND P1, PT, R5, 0x38, PT ;  /* 0x000000380500780c */ /* 0x000fe20003f24270 */
[-C--:B------:R-:W-:Y:S01]  /*68a0*/  FMUL R39, R104, R13.reuse ;  /* 0x0000000d68277220 */ /* 0x080fe20000400000 */
[----:B------:R-:W-:Y:S01]  /*68b0*/  IADD3 R30, P6, R24, R34, RZ ;  /* 0x00000022181e7210 */ /* 0x000fe20007fde0ff */
[----:B------:R-:W-:Y:S01]  /*68c0*/  IMAD.X R27, R23, 0x1, R31, P5 ;  /* 0x00000001171b7824 */ /* 0x000fe200028e061f */
[----:B------:R0:W-:Y:S01]  /*68d0*/  @P4 STG.E desc[UR18][R36.64], R25 ;  /* 0x0000001924004986 */ /* 0x0001e2000c101912 */
[----:B-1----:R-:W-:Y:S01]  /*68e0*/  IADD3 R28, P5, R6, R32, RZ ;  /* 0x00000020061c7210 */ /* 0x002fe20007fbe0ff */
[----:B------:R-:W-:Y:S01]  /*68f0*/  FMUL R41, R106, R13 ;  /* 0x0000000d6a297220 */ /* 0x000fe20000400000 */
[----:B------:R-:W-:Y:S01]  /*6900*/  ISETP.GT.AND P4, PT, R44, RZ, P1 ;  /* 0x000000ff2c00720c */ /* 0x000fe20000f84270 */
[----:B------:R1:W-:Y:S01]  /*6910*/  @P2 STG.E desc[UR18][R26.64], R39 ;  /* 0x000000271a002986 */ /* 0x0003e2000c101912 */
[----:B------:R-:W-:Y:S01]  /*6920*/  ISETP.GT.AND P2, PT, R5, 0x39, PT ;  /* 0x000000390500780c */ /* 0x000fe20003f44270 */
[----:B------:R-:W-:-:S02]  /*6930*/  IMAD.X R29, R23, 0x1, R33, P5 ;  /* 0x00000001171d7824 */ /* 0x000fc400028e0621 */
[-C--:B--2---:R-:W-:Y:S01]  /*6940*/  FMUL R43, R108, R13.reuse ;  /* 0x0000000d6c2b7220 */ /* 0x084fe20000400000 */
[----:B------:R-:W-:Y:S01]  /*6950*/  IMAD.X R31, R4, 0x1, R35, P6 ;  /* 0x00000001041f7824 */ /* 0x000fe200030e0623 */
[----:B------:R-:W-:Y:S01]  /*6960*/  ISETP.GT.AND P5, PT, R44, RZ, P2 ;  /* 0x000000ff2c00720c */ /* 0x000fe200017a4270 */
[----:B------:R2:W-:Y:S01]  /*6970*/  @P0 STG.E desc[UR18][R28.64], R41 ;  /* 0x000000291c000986 */ /* 0x0005e2000c101912 */
[----:B------:R-:W-:Y:S01]  /*6980*/  IADD3 R32, P0, R24, R36, RZ ;  /* 0x0000002418207210 */ /* 0x000fe20007f1e0ff */
[-C--:B0-----:R-:W-:Y:S01]  /*6990*/  FMUL R25, R110, R13.reuse ;  /* 0x0000000d6e197220 */ /* 0x081fe20000400000 */
[----:B------:R-:W-:Y:S02]  /*69a0*/  ISETP.GT.AND P1, PT, R44, 0x8, P1 ;  /* 0x000000082c00780c */ /* 0x000fe40000f24270 */
[----:B------:R0:W-:Y:S01]  /*69b0*/  @P4 STG.E desc[UR18][R30.64], R43 ;  /* 0x0000002b1e004986 */ /* 0x0001e2000c101912 */
[----:B-1----:R-:W-:Y:S01]  /*69c0*/  IADD3 R26, P4, R6, R34, RZ ;  /* 0x00000022061a7210 */ /* 0x002fe20007f9e0ff */
[----:B------:R-:W-:Y:S01]  /*69d0*/  IMAD.X R33, R4, 0x1, R37, P0 ;  /* 0x0000000104217824 */ /* 0x000fe200000e0625 */
[----:B------:R-:W-:Y:S01]  /*69e0*/  ISETP.GT.AND P0, PT, R5, 0x40, PT ;  /* 0x000000400500780c */ /* 0x000fe20003f04270 */
[-C--:B------:R-:W-:Y:S01]  /*69f0*/  FMUL R39, R112, R13.reuse ;  /* 0x0000000d70277220 */ /* 0x080fe20000400000 */
[----:B------:R-:W-:Y:S01]  /*6a00*/  ISETP.GT.AND P2, PT, R44, 0x8, P2 ;  /* 0x000000082c00780c */ /* 0x000fe20001744270 */
        /* <DEDUP_REMOVED lines=13> */
[----:B------:R-:W-:Y:S01]  /*6ae0*/  IADD3 R36, P2, R24, R32, RZ ;  /* 0x0000002018247210 */ /* 0x000fe20007f5e0ff */
[-C--:B-1----:R-:W-:Y:S01]  /*6af0*/  FMUL R25, R118, R13.reuse ;  /* 0x0000000d76197220 */ /* 0x082fe20000400000 */
[----:B------:R-:W-:Y:S01]  /*6b00*/  ISETP.GT.AND P0, PT, R44, 0x8, P0 ;  /* 0x000000082c00780c */ /* 0x000fe20000704270 */
[-C--:B--2---:R-:W-:Y:S01]  /*6b10*/  FMUL R39, R120, R13.reuse ;  /* 0x0000000d78277220 */ /* 0x084fe20000400000 */
[----:B------:R1:W-:Y:S01]  /*6b20*/  @P4 STG.E desc[UR18][R34.64], R43 ;  /* 0x0000002b22004986 */ /* 0x0003e2000c101912 */
[----:B------:R-:W-:Y:S01]  /*6b30*/  IADD3 R26, P4, R6, R30, RZ ;  /* 0x0000001e061a7210 */ /* 0x000fe20007f9e0ff */
[----:B------:R-:W-:Y:S01]  /*6b40*/  IMAD.X R37, R4, 0x1, R33, P2 ;  /* 0x0000000104257824 */ /* 0x000fe200010e0621 */
[----:B------:R-:W-:Y:S02]  /*6b50*/  ISETP.GT.AND P2, PT, R5, 0x48, PT ;  /* 0x000000480500780c */ /* 0x000fe40003f44270 */
[----:B------:R-:W-:Y:S01]  /*6b60*/  ISETP.GT.AND P1, PT, R44, 0x8, P1 ;  /* 0x000000082c00780c */ /* 0x000fe20000f24270 */
        /* <DEDUP_REMOVED lines=13> */
[----:B------:R-:W-:Y:S01]  /*6c40*/  IADD3 R32, P1, R24, R36, RZ ;  /* 0x0000002418207210 */ /* 0x000fe20007f3e0ff */
[-C--:B--2---:R-:W-:Y:S01]  /*6c50*/  FMUL R25, R126, R13.reuse ;  /* 0x0000000d7e197220 */ /* 0x084fe20000400000 */
[----:B------:R-:W-:Y:S01]  /*6c60*/  ISETP.GT.AND P2, PT, R44, 0x8, P2 ;  /* 0x000000082c00780c */ /* 0x000fe20001744270 */
[-C--:B0-----:R-:W-:Y:S01]  /*6c70*/  FMUL R39, R128, R13.reuse ;  /* 0x0000000d80277220 */ /* 0x081fe20000400000 */
[----:B------:R0:W-:Y:S01]  /*6c80*/  @P4 STG.E desc[UR18][R30.64], R43 ;  /* 0x0000002b1e004986 */ /* 0x0001e2000c101912 */
[----:B------:R-:W-:Y:S01]  /*6c90*/  IADD3 R26, P4, R6, R34, RZ ;  /* 0x00000022061a7210 */ /* 0x000fe20007f9e0ff */
[----:B------:R-:W-:Y:S01]  /*6ca0*/  IMAD.X R33, R4, 0x1, R37, P1 ;  /* 0x0000000104217824 */ /* 0x000fe200008e0625 */
[----:B------:R-:W-:Y:S02]  /*6cb0*/  ISETP.GT.AND P1, PT, R5, 0x50, PT ;  /* 0x000000500500780c */ /* 0x000fe40003f24270 */
[----:B------:R-:W-:Y:S01]  /*6cc0*/  ISETP.GT.AND P0, PT, R44, 0x8, P0 ;  /* 0x000000082c00780c */ /* 0x000fe20000704270 */
        /* <DEDUP_REMOVED lines=14> */
[-C--:B--2---:R-:W-:Y:S01]  /*6db0*/  FMUL R25, R134, R13.reuse ;  /* 0x0000000d86197220 */ /* 0x084fe20000400000 */
[----:B------:R-:W-:Y:S01]  /*6dc0*/  ISETP.GT.AND P1, PT, R44, 0x8, P1 ;  /* 0x000000082c00780c */ /* 0x000fe20000f24270 */
[-C--:B-1----:R-:W-:Y:S01]  /*6dd0*/  FMUL R39, R136, R13.reuse ;  /* 0x0000000d88277220 */ /* 0x082fe20000400000 */
        /* <DEDUP_REMOVED lines=62> */
[-C--:B--2---:R-:W-:Y:S01]  /*71c0*/  FMUL R25, R158, R13.reuse ;  /* 0x0000000d9e197220 */ /* 0x084fe20000400000 */
[----:B------:R1:W-:Y:S01]  /*71d0*/  @P0 STG.E desc[UR18][R28.64], R41 ;  /* 0x000000291c000986 */ /* 0x0003e2000c101912 */
[----:B------:R-:W-:Y:S01]  /*71e0*/  IADD3 R32, P0, R24, R36, RZ ;  /* 0x0000002418207210 */ /* 0x000fe20007f1e0ff */
[----:B0-----:R-:W-:-:S02]  /*71f0*/  FMUL R39, R160, R13 ;  /* 0x0000000da0277220 */ /* 0x001fc40000400000 */
[----:B------:R0:W-:Y:S01]  /*7200*/  @P4 STG.E desc[UR18][R30.64], R43 ;  /* 0x0000002b1e004986 */ /* 0x0001e2000c101912 */
[----:B------:R-:W-:Y:S01]  /*7210*/  IADD3 R26, P4, R6, R34, RZ ;  /* 0x00000022061a7210 */ /* 0x000fe20007f9e0ff */
[----:B------:R-:W-:Y:S01]  /*7220*/  IMAD.X R33, R4, 0x1, R37, P0 ;  /* 0x0000000104217824 */ /* 0x000fe200000e0625 */
[----:B------:R-:W-:Y:S02]  /*7230*/  ISETP.GT.AND P2, PT, R44, 0x8, P2 ;  /* 0x000000082c00780c */ /* 0x000fe40001744270 */
[----:B------:R-:W-:Y:S01]  /*7240*/  ISETP.GT.AND P0, PT, R5, 0x70, PT ;  /* 0x000000700500780c */ /* 0x000fe20003f04270 */
[C---:B------:R-:W-:Y:S01]  /*7250*/  IMAD.X R27, R23.reuse, 0x1, R35, P4 ;  /* 0x00000001171b7824 */ /* 0x040fe200020e0623 */
[----:B------:R-:W-:Y:S01]  /*7260*/  @P5 STG.E desc[UR18][R32.64], R25 ;  /* 0x0000001920005986 */ /* 0x000fe2000c101912 */
[----:B-1----:R-:W-:Y:S01]  /*7270*/  IADD3 R28, P5, R6, R36, RZ ;  /* 0x00000024061c7210 */ /* 0x002fe20007fbe0ff */
[-C--:B------:R-:W-:Y:S01]  /*7280*/  FMUL R41, R162, R13.reuse ;  /* 0x0000000da2297220 */ /* 0x080fe20000400000 */
[----:B------:R-:W-:Y:S01]  /*7290*/  IADD3 R34, P6, R24, R30, RZ ;  /* 0x0000001e18227210 */ /* 0x000fe20007fde0ff */
[----:B------:R1:W-:Y:S01]  /*72a0*/  @P1 STG.E desc[UR18][R26.64], R39 ;  /* 0x000000271a001986 */ /* 0x0003e2000c101912 */
[----:B------:R-:W-:Y:S01]  /*72b0*/  ISETP.GT.AND P4, PT, R44, RZ, P0 ;  /* 0x000000ff2c00720c */ /* 0x000fe20000784270 */
[----:B------:R-:W-:Y:S01]  /*72c0*/  IMAD.X R29, R23, 0x1, R37, P5 ;  /* 0x00000001171d7824 */ /* 0x000fe200028e0625 */
[----:B------:R-:W-:Y:S01]  /*72d0*/  ISETP.GT.AND P1, PT, R5, 0x71, PT ;  /* 0x000000710500780c */ /* 0x000fe20003f24270 */
[----:B------:R-:W-:Y:S01]  /*72e0*/  IMAD.X R35, R4, 0x1, R31, P6 ;  /* 0x0000000104237824 */ /* 0x000fe200030e061f */
[----:B------:R-:W-:Y:S01]  /*72f0*/  ISETP.GT.AND P6, PT, R44, 0x8, P0 ;  /* 0x000000082c00780c */ /* 0x000fe200007c4270 */
[----:B0-----:R-:W-:Y:S01]  /*7300*/  FMUL R43, R164, R13 ;  /* 0x0000000da42b7220 */ /* 0x001fe20000400000 */
[----:B------:R-:W-:Y:S01]  /*7310*/  ISETP.GT.AND P5, PT, R44, RZ, P1 ;  /* 0x000000ff2c00720c */ /* 0x000fe20000fa4270 */
[----:B------:R0:W-:Y:S01]  /*7320*/  @P2 STG.E desc[UR18][R28.64], R41 ;  /* 0x000000291c002986 */ /* 0x0001e2000c101912 */
[----:B------:R-:W-:-:S02]  /*7330*/  IADD3 R36, P0, R24, R32, RZ ;  /* 0x0000002018247210 */ /* 0x000fc40007f1e0ff */
[----:B------:R-:W-:Y:S01]  /*7340*/  ISETP.GT.AND P1, PT, R44, 0x8, P1 ;  /* 0x000000082c00780c */ /* 0x000fe20000f24270 */
[-C--:B-1----:R-:W-:Y:S01]  /*7350*/  FMUL R39, R166, R13.reuse ;  /* 0x0000000da6277220 */ /* 0x082fe20000400000 */
[----:B------:R-:W-:Y:S01]  /*7360*/  IADD3 R26, P2, R6, R30, RZ ;  /* 0x0000001e061a7210 */ /* 0x000fe20007f5e0ff */
[----:B------:R-:W-:Y:S01]  /*7370*/  IMAD.X R37, R4, 0x1, R33, P0 ;  /* 0x0000000104257824 */ /* 0x000fe200000e0621 */
[----:B------:R-:W-:Y:S01]  /*7380*/  @P4 STG.E desc[UR18][R34.64], R43 ;  /* 0x0000002b22004986 */ /* 0x000fe2000c101912 */
[----:B------:R-:W-:Y:S02]  /*7390*/  ISETP.GT.AND P0, PT, R5, 0x79, PT ;  /* 0x000000790500780c */ /* 0x000fe40003f04270 */
[----:B------:R-:W-:Y:S01]  /*73a0*/  IMAD.X R27, R23, 0x1, R31, P2 ;  /* 0x00000001171b7824 */ /* 0x000fe200010e061f */
[----:B------:R-:W-:Y:S01]  /*73b0*/  ISETP.GT.AND P2, PT, R5, 0x78, PT ;  /* 0x000000780500780c */ /* 0x000fe20003f44270 */
[----:B------:R-:W-:Y:S01]  /*73c0*/  @P5 STG.E desc[UR18][R36.64], R39 ;  /* 0x0000002724005986 */ /* 0x000fe2000c101912 */
[----:B0-----:R-:W-:Y:S01]  /*73d0*/  IADD3 R28, P4, R6, R32, RZ ;  /* 0x00000020061c7210 */ /* 0x001fe20007f9e0ff */
[-C--:B------:R-:W-:Y:S01]  /*73e0*/  FMUL R5, R170, R13.reuse ;  /* 0x0000000daa057220 */ /* 0x080fe20000400000 */
[-C--:B------:R-:W-:Y:S01]  /*73f0*/  IADD3 R32, P5, R6, R34.reuse, RZ ;  /* 0x0000002206207210 */ /* 0x080fe20007fbe0ff */
[----:B------:R0:W-:Y:S01]  /*7400*/  @P6 STG.E desc[UR18][R26.64], R45 ;  /* 0x0000002d1a006986 */ /* 0x0001e2000c101912 */
[C---:B------:R-:W-:Y:S01]  /*7410*/  IADD3 R30, P6, R24.reuse, R34, RZ ;  /* 0x00000022181e7210 */ /* 0x040fe20007fde0ff */
[C---:B------:R-:W-:Y:S01]  /*7420*/  IMAD.X R29, R23.reuse, 0x1, R33, P4 ;  /* 0x00000001171d7824 */ /* 0x040fe200020e0621 */
[-C--:B------:R-:W-:Y:S01]  /*7430*/  IADD3 R24, P4, R24, R36.reuse, RZ ;  /* 0x0000002418187210 */ /* 0x080fe20007f9e0ff */
[C-C-:B------:R-:W-:Y:S01]  /*7440*/  IMAD.X R33, R23.reuse, 0x1, R35.reuse, P5 ;  /* 0x0000000117217824 */ /* 0x140fe200028e0623 */
[----:B------:R-:W-:Y:S01]  /*7450*/  IADD3 R22, P5, R6, R36, RZ ;  /* 0x0000002406167210 */ /* 0x000fe20007fbe0ff */
[----:B------:R-:W-:Y:S01]  /*7460*/  IMAD.X R31, R4, 0x1, R35, P6 ;  /* 0x00000001041f7824 */ /* 0x000fe200030e0623 */
[----:B------:R-:W-:Y:S01]  /*7470*/  ISETP.GT.AND P6, PT, R44, RZ, P2 ;  /* 0x000000ff2c00720c */ /* 0x000fe200017c4270 */
[--C-:B------:R-:W-:Y:S01]  /*7480*/  IMAD.X R25, R4, 0x1, R37.reuse, P4 ;  /* 0x0000000104197824 */ /* 0x100fe200020e0625 */
[C---:B------:R-:W-:Y:S01]  /*7490*/  ISETP.GT.AND P4, PT, R44.reuse, RZ, P0 ;  /* 0x000000ff2c00720c */ /* 0x040fe20000784270 */
[----:B------:R-:W-:Y:S01]  /*74a0*/  IMAD.X R23, R23, 0x1, R37, P5 ;  /* 0x0000000117177824 */ /* 0x000fe200028e0625 */
[----:B------:R-:W-:Y:S01]  /*74b0*/  ISETP.GT.AND P2, PT, R44, 0x8, P2 ;  /* 0x000000082c00780c */ /* 0x000fe20001744270 */
[-C--:B0-----:R-:W-:Y:S01]  /*74c0*/  FMUL R27, R172, R13.reuse ;  /* 0x0000000dac1b7220 */ /* 0x081fe20000400000 */
[----:B------:R-:W-:Y:S01]  /*74d0*/  ISETP.GT.AND P0, PT, R44, 0x8, P0 ;  /* 0x000000082c00780c */ /* 0x000fe20000704270 */
[-C--:B------:R-:W-:Y:S01]  /*74e0*/  FMUL R35, R174, R13.reuse ;  /* 0x0000000dae237220 */ /* 0x080fe20000400000 */
[-C--:B------:R-:W-:Y:S01]  /*74f0*/  FMUL R37, R176, R13.reuse ;  /* 0x0000000db0257220 */ /* 0x080fe20000400000 */
[----:B------:R-:W-:Y:S01]  /*7500*/  FMUL R39, R178, R13 ;  /* 0x0000000db2277220 */ /* 0x000fe20000400000 */
[----:B------:R0:W-:Y:S04]  /*7510*/  @P1 STG.E desc[UR18][R28.64], R5 ;  /* 0x000000051c001986 */ /* 0x0001e8000c101912 */
[----:B------:R0:W-:Y:S04]  /*7520*/  @P6 STG.E desc[UR18][R30.64], R27 ;  /* 0x0000001b1e006986 */ /* 0x0001e8000c101912 */
[----:B------:R0:W-:Y:S04]  /*7530*/  @P4 STG.E desc[UR18][R24.64], R35 ;  /* 0x0000002318004986 */ /* 0x0001e8000c101912 */
[----:B------:R0:W-:Y:S04]  /*7540*/  @P2 STG.E desc[UR18][R32.64], R37 ;  /* 0x0000002520002986 */ /* 0x0001e8000c101912 */
[----:B------:R0:W-:Y:S02]  /*7550*/  @P0 STG.E desc[UR18][R22.64], R39 ;  /* 0x0000002716000986 */ /* 0x0001e4000c101912 */
.L_x_152:
[----:B------:R-:W-:Y:S05]  /*7560*/  BSYNC B0 ;  /* 0x0000000000007941 */ /* 0x000fea0003800000 */
.L_x_28:
[C---:B------:R-:W-:Y:S01]  /*7570*/  LEA R2, P0, R8.reuse, R2, 0x1 ;  /* 0x0000000208027211 */ /* 0x040fe200078008ff */
[----:B------:R-:W-:Y:S01]  /*7580*/  ULDC.64 UR6, c[0x0][0x750] ;  /* 0x0001d40000067ab9 */ /* 0x000fe20000000a00 */
[----:B-1----:R-:W-:Y:S01]  /*7590*/  IMAD.U32 R4, RZ, RZ, UR15 ;  /* 0x0000000fff047e24 */ /* 0x002fe2000f8e00ff */
[----:B------:R-:W-:Y:S01]  /*75a0*/  PRMT R14, RZ, 0x7610, R14 ;  /* 0x00007610ff0e7816 */ /* 0x000fe2000000000e */
[----:B------:R-:W-:Y:S01]  /*75b0*/  IMAD.MOV.U32 R6, RZ, RZ, -0x1 ;  /* 0xffffffffff067424 */ /* 0x000fe200078e00ff */
[----:B------:R-:W-:Y:S01]  /*75c0*/  LEA.HI.X R3, R8, R3, R0, 0x1, P0 ;  /* 0x0000000308037211 */ /* 0x000fe200000f0c00 */
[----:B------:R1:W-:Y:S01]  /*75d0*/  SYNCS.ARRIVE.TRANS64.A1T0 RZ, [R4+UR21], RZ ;  /* 0x000000ff04ff79a7 */ /* 0x0003e20008100015 */
[----:B------:R-:W-:Y:S01]  /*75e0*/  ISETP.GE.U32.AND P0, PT, R2, UR6, PT ;  /* 0x0000000602007c0c */ /* 0x000fe2000bf06070 */
[----:B0-2---:R-:W-:-:S03]  /*75f0*/  IMAD.MOV.U32 R5, RZ, RZ, -0x1 ;  /* 0xffffffffff057424 */ /* 0x005fc600078e00ff */
[----:B------:R-:W-:Y:S01]  /*7600*/  ISETP.GE.U32.AND.EX P0, PT, R3, UR7, PT, P0 ;  /* 0x0000000703007c0c */ /* 0x000fe2000bf06100 */
[----:B-1----:R-:W-:-:S12]  /*7610*/  IMAD.MOV.U32 R4, RZ, RZ, -0x1 ;  /* 0xffffffffff047424 */ /* 0x002fd800078e00ff */
[----:B------:R-:W-:Y:S05]  /*7620*/  @P0 BRA `(.L_x_153) ;  /* 0x0000000400600947 */ /* 0x000fea0003800000 */
[----:B------:R-:W0:Y:S01]  /*7630*/  S2R R14, SR_CTAID.X ;  /* 0x00000000000e7919 */ /* 0x000e220000002500 */
[----:B------:R-:W1:Y:S01]  /*7640*/  LDC.64 R26, c[0x0][0x728] ;  /* 0x0001ca00ff1a7b82 */ /* 0x000e620000000a00 */
[----:B------:R-:W-:Y:S01]  /*7650*/  ULDC UR6, c[0x0][0x150] ;  /* 0x0000540000067ab9 */ /* 0x000fe20000000800 */
[----:B------:R-:W-:Y:S01]  /*7660*/  IMAD.MOV.U32 R24, RZ, RZ, R2 ;  /* 0x000000ffff187224 */ /* 0x000fe200078e0002 */
[----:B------:R-:W2:Y:S01]  /*7670*/  S2R R28, SR_CTAID.Y ;  /* 0x00000000001c7919 */ /* 0x000ea20000002600 */
[----:B-----5:R-:W-:-:S04]  /*7680*/  IMAD.MOV.U32 R25, RZ, RZ, R3 ;  /* 0x000000ffff197224 */ /* 0x020fc800078e0003 */
[----:B------:R-:W4:Y:S08]  /*7690*/  LDC R33, c[0x0][0x144] ;  /* 0x00005100ff217b82 */ /* 0x000f300000000800 */
[----:B------:R-:W2:Y:S08]  /*76a0*/  LDC R6, c[0x0][0x730] ;  /* 0x0001cc00ff067b82 */ /* 0x000eb00000000800 */
[----:B------:R-:W2:Y:S01]  /*76b0*/  LDC.64 R30, c[0x0][0x720] ;  /* 0x0001c800ff1e7b82 */ /* 0x000ea20000000a00 */
[----:B-1----:R-:W-:-:S04]  /*76c0*/  ISETP.NE.U32.AND P0, PT, R26, RZ, PT ;  /* 0x000000ff1a00720c */ /* 0x002fc80003f05070 */
[----:B------:R-:W-:Y:S02]  /*76d0*/  ISETP.NE.AND.EX P0, PT, R27, RZ, PT, P0 ;  /* 0x000000ff1b00720c */ /* 0x000fe40003f05300 */
[----:B0-----:R-:W-:-:S05]  /*76e0*/  I2FP.F32.U32 R4, R14 ;  /* 0x0000000e00047245 */ /* 0x001fca0000201000 */
[----:B------:R-:W-:-:S04]  /*76f0*/  FMUL R4, R4, UR6 ;  /* 0x0000000604047c20 */ /* 0x000fc80008400000 */
[----:B------:R0:W1:Y:S02]  /*7700*/  F2I.U32.TRUNC.NTZ R20, R4 ;  /* 0x0000000400147305 */ /* 0x000064000020f000 */
[----:B----4-:R-:W-:Y:S05]  /*7710*/  @!P0 BRA `(.L_x_154) ;  /* 0x0000000000288947 */ /* 0x010fea0003800000 */
[----:B------:R-:W4:Y:S02]  /*7720*/  LDC R5, c[0x0][0x734] ;  /* 0x0001cd00ff057b82 */ /* 0x000f240000000800 */
[----:B----4-:R-:W-:-:S05]  /*7730*/  IADD3 R25, P0, R2, R5, RZ ;  /* 0x0000000502197210 */ /* 0x010fca0007f1e0ff */
[----:B------:R-:W-:-:S04]  /*7740*/  IMAD.X R29, RZ, RZ, R3, P0 ;  /* 0x000000ffff1d7224 */ /* 0x000fc800000e0603 */
[----:B0-----:R-:W-:-:S04]  /*7750*/  IMAD.WIDE.U32 R4, R29, R26, RZ ;  /* 0x0000001a1d047225 */ /* 0x001fc800078e00ff */
[----:B------:R-:W-:-:S04]  /*7760*/  IMAD.WIDE.U32 R22, P0, R25, R27, R4 ;  /* 0x0000001b19167225 */ /* 0x000fc80007800004 */
[----:B------:R-:W-:-:S04]  /*7770*/  IMAD.WIDE.U32 R4, R25, R26, RZ ;  /* 0x0000001a19047225 */ /* 0x000fc800078e00ff */
[----:B------:R-:W-:Y:S01]  /*7780*/  IMAD.X R25, RZ, RZ, RZ, P0 ;  /* 0x000000ffff197224 */ /* 0x000fe200000e06ff */
[----:B------:R-:W-:Y:S01]  /*7790*/  IADD3 RZ, P0, R5, R22, RZ ;  /* 0x0000001605ff7210 */ /* 0x000fe20007f1e0ff */
[----:B------:R-:W-:-:S04]  /*77a0*/  IMAD.MOV.U32 R24, RZ, RZ, R23 ;  /* 0x000000ffff187224 */ /* 0x000fc800078e0017 */
[----:B------:R-:W-:-:S08]  /*77b0*/  IMAD.WIDE.U32.X R24, R29, R27, R24, P0 ;  /* 0x0000001b1d187225 */ /* 0x000fd000000e0418 */
.L_x_154:
[----:B------:R-:W4:Y:S01]  /*77c0*/  LDC.64 R34, c[0x0][0x740] ;  /* 0x0001d000ff227b82 */ /* 0x000f220000000a00 */
[-CC-:B--2---:R-:W-:Y:S01]  /*77d0*/  SHF.R.U64 R16, R24, R6.reuse, R25.reuse ;  /* 0x0000000618107219 */ /* 0x184fe20000001219 */
[----:B-1----:R-:W-:Y:S01]  /*77e0*/  IMAD.MOV R20, RZ, RZ, -R20 ;  /* 0x000000ffff147224 */ /* 0x002fe200078e0a14 */
[----:B0-----:R-:W-:Y:S01]  /*77f0*/  SHF.R.U32.HI R4, RZ, R6, R25 ;  /* 0x00000006ff047219 */ /* 0x001fe20000011619 */
[----:B------:R-:W-:Y:S01]  /*7800*/  ULDC UR6, c[0x0][0x154] ;  /* 0x0000550000067ab9 */ /* 0x000fe20000000800 */
[----:B------:R-:W-:Y:S01]  /*7810*/  IADD3 R23, P0, RZ, -R16, RZ ;  /* 0x80000010ff177210 */ /* 0x000fe20007f1e0ff */
[----:B------:R-:W-:Y:S02]  /*7820*/  IMAD R33, R33, R20, R14 ;  /* 0x0000001421217224 */ /* 0x000fe400078e020e */
[----:B------:R-:W0:Y:S01]  /*7830*/  LDC R18, c[0x0][0x718] ;  /* 0x0001c600ff127b82 */ /* 0x000e220000000800 */
[----:B------:R-:W-:Y:S02]  /*7840*/  IMAD.MOV.U32 R25, RZ, RZ, 0x1 ;  /* 0x00000001ff197424 */ /* 0x000fe400078e00ff */
[----:B------:R-:W-:-:S04]  /*7850*/  IMAD.X R5, RZ, RZ, ~R4, P0 ;  /* 0x000000ffff057224 */ /* 0x000fc800000e0e04 */
[-C--:B------:R-:W-:Y:S01]  /*7860*/  IMAD R6, R5, R30.reuse, RZ ;  /* 0x0000001e05067224 */ /* 0x080fe200078e02ff */
[----:B------:R-:W1:Y:S01]  /*7870*/  LDC R22, c[0x0][0x708] ;  /* 0x0001c200ff167b82 */ /* 0x000e620000000800 */
[----:B------:R-:W-:-:S04]  /*7880*/  IMAD.WIDE.U32 R4, R23, R30, R2 ;  /* 0x0000001e17047225 */ /* 0x000fc800078e0002 */
[----:B------:R-:W-:Y:S01]  /*7890*/  IMAD R23, R23, R31, R6 ;  /* 0x0000001f17177224 */ /* 0x000fe200078e0206 */
[----:B------:R-:W-:Y:S02]  /*78a0*/  I2FP.F32.U32 R6, R28 ;  /* 0x0000001c00067245 */ /* 0x000fe40000201000 */
[----:B------:R-:W2:Y:S01]  /*78b0*/  LDC R24, c[0x0][0x758] ;  /* 0x0001d600ff187b82 */ /* 0x000ea20000000800 */
[----:B------:R-:W-:Y:S01]  /*78c0*/  IMAD.IADD R5, R5, 0x1, R23 ;  /* 0x0000000105057824 */ /* 0x000fe200078e0217 */
[----:B----4-:R-:W-:Y:S01]  /*78d0*/  ISETP.NE.U32.AND P0, PT, R34, RZ, PT ;  /* 0x000000ff2200720c */ /* 0x010fe20003f05070 */
[----:B------:R-:W-:Y:S01]  /*78e0*/  FMUL R20, R6, UR6 ;  /* 0x0000000606147c20 */ /* 0x000fe20008400000 */
[----:B------:R-:W-:Y:S02]  /*78f0*/  IMAD.MOV.U32 R23, RZ, RZ, -0x1 ;  /* 0xffffffffff177424 */ /* 0x000fe400078e00ff */
[----:B------:R-:W-:Y:S02]  /*7900*/  ISETP.NE.AND.EX P0, PT, R35, RZ, PT, P0 ;  /* 0x000000ff2300720c */ /* 0x000fe40003f05300 */
[----:B------:R-:W4:Y:S01]  /*7910*/  LDC R29, c[0x0][0x148] ;  /* 0x00005200ff1d7b82 */ /* 0x000f220000000800 */
[-CC-:B0-----:R-:W-:Y:S01]  /*7920*/  SHF.R.U64 R14, R4, R18.reuse, R5.reuse ;  /* 0x00000012040e7219 */ /* 0x181fe20000001205 */
[----:B------:R-:W0:Y:S01]  /*7930*/  F2I.U32.TRUNC.NTZ R20, R20 ;  /* 0x0000001400147305 */ /* 0x000e22000020f000 */
[----:B------:R-:W-:-:S05]  /*7940*/  SHF.R.U32.HI R5, RZ, R18, R5 ;  /* 0x00000012ff057219 */ /* 0x000fca0000011605 */
[----:B------:R-:W0:Y:S01]  /*7950*/  LDC R26, c[0x0][0x700] ;  /* 0x0001c000ff1a7b82 */ /* 0x000e220000000800 */
[-CC-:B-1----:R-:W-:Y:S02]  /*7960*/  SHF.R.U64 R6, R14, R22.reuse, R5.reuse ;  /* 0x000000160e067219 */ /* 0x182fe40000001205 */
[----:B------:R-:W-:-:S05]  /*7970*/  SHF.R.U32.HI R5, RZ, R22, R5 ;  /* 0x00000016ff057219 */ /* 0x000fca0000011605 */
[----:B------:R-:W1:Y:S01]  /*7980*/  LDC R30, c[0x0][0x748] ;  /* 0x0001d200ff1e7b82 */ /* 0x000e620000000800 */
[-CC-:B--2---:R-:W-:Y:S02]  /*7990*/  SHF.R.U64 R18, R6, R24.reuse, R5.reuse ;  /* 0x0000001806127219 */ /* 0x184fe40000001205 */
[-C--:B------:R-:W-:Y:S02]  /*79a0*/  SHF.L.U32 R23, R23, R24.reuse, RZ ;  /* 0x0000001817177219 */ /* 0x080fe400000006ff */
[-C--:B------:R-:W-:Y:S01]  /*79b0*/  SHF.R.U32.HI R5, RZ, R24.reuse, R5 ;  /* 0x00000018ff057219 */ /* 0x080fe20000011605 */
[----:B------:R-:W-:Y:S01]  /*79c0*/  IMAD.MOV.U32 R4, RZ, RZ, R18 ;  /* 0x000000ffff047224 */ /* 0x000fe200078e0012 */
[----:B------:R-:W-:Y:S01]  /*79d0*/  SHF.L.U32 R36, R25, R24, RZ ;  /* 0x0000001819247219 */ /* 0x000fe200000006ff */
[----:B------:R-:W2:Y:S01]  /*79e0*/  LDC R32, c[0x0][0x738] ;  /* 0x0001ce00ff207b82 */ /* 0x000ea20000000800 */
[----:B------:R-:W-:-:S07]  /*79f0*/  LOP3.LUT R31, RZ, R23, RZ, 0x33, !PT ;  /* 0x00000017ff1f7212 */ /* 0x000fce00078e33ff */
[----:B------:R-:W0:Y:S01]  /*7a00*/  LDC R37, c[0x0][0x710] ;  /* 0x0001c400ff257b82 */ /* 0x000e220000000800 */
[----:B------:R-:W-:Y:S05]  /*7a10*/  @!P0 BRA `(.L_x_155) ;  /* 0x0000000000288947 */ /* 0x000fea0003800000 */
[----:B------:R-:W5:Y:S02]  /*7a20*/  LDC R25, c[0x0][0x74c] ;  /* 0x0001d300ff197b82 */ /* 0x000f640000000800 */
[----:B-----5:R-:W-:-:S05]  /*7a30*/  IADD3 R25, P0, R18, R25, RZ ;  /* 0x0000001912197210 */ /* 0x020fca0007f1e0ff */
        /* <DEDUP_REMOVED lines=8> */
.L_x_155:
[----:B-1----:R-:W-:Y:S01]  /*7ac0*/  SHF.R.U64 R4, R4, R30, R5 ;  /* 0x0000001e04047219 */ /* 0x002fe20000001205 */
[----:B0-----:R-:W-:Y:S01]  /*7ad0*/  VIADD R25, R26, 0xffffffff ;  /* 0xffffffff1a197836 */ /* 0x001fe20000000000 */
[----:B------:R-:W-:Y:S01]  /*7ae0*/  LOP3.LUT R23, R6, R31, RZ, 0xc0, !PT ;  /* 0x0000001f06177212 */ /* 0x000fe200078ec0ff */
[----:B------:R-:W-:Y:S02]  /*7af0*/  IMAD.MOV R20, RZ, RZ, -R20 ;  /* 0x000000ffff147224 */ /* 0x000fe400078e0a14 */
[----:B------:R-:W-:Y:S02]  /*7b00*/  IMAD.MOV R5, RZ, RZ, -R4 ;  /* 0x000000ffff057224 */ /* 0x000fe400078e0a04 */
[----:B------:R-:W-:Y:S01]  /*7b10*/  IMAD R6, R36, R4, R23 ;  /* 0x0000000424067224 */ /* 0x000fe200078e0217 */
[----:B------:R-:W-:Y:S01]  /*7b20*/  LOP3.LUT R23, R14, R25, RZ, 0xc0, !PT ;  /* 0x000000190e177212 */ /* 0x000fe200078ec0ff */
[----:B----4-:R-:W-:Y:S02]  /*7b30*/  @P3 IMAD R33, R29, R20, R28 ;  /* 0x000000141d213224 */ /* 0x010fe400078e021c */
[----:B--2---:R-:W-:-:S02]  /*7b40*/  IMAD R4, R5, R32, R18 ;  /* 0x0000002005047224 */ /* 0x004fc400078e0212 */
[----:B------:R-:W-:Y:S02]  /*7b50*/  IMAD R6, R6, R37, R33 ;  /* 0x0000002506067224 */ /* 0x000fe400078e0221 */
[----:B------:R-:W-:Y:S02]  /*7b60*/  IMAD R23, R4, R26, R23 ;  /* 0x0000001a04177224 */ /* 0x000fe400078e0217 */
[----:B------:R-:W-:Y:S02]  /*7b70*/  IMAD.MOV.U32 R14, RZ, RZ, 0x1 ;  /* 0x00000001ff0e7424 */ /* 0x000fe400078e00ff */
[----:B------:R-:W-:Y:S01]  /*7b80*/  IMAD.MOV.U32 R4, RZ, RZ, R16 ;  /* 0x000000ffff047224 */ /* 0x000fe200078e0010 */
[----:B------:R-:W-:Y:S02]  /*7b90*/  SEL R5, R23, R6, !P3 ;  /* 0x0000000617057207 */ /* 0x000fe40005800000 */
[----:B------:R-:W-:-:S07]  /*7ba0*/  SEL R6, R6, R23, !P3 ;  /* 0x0000001706067207 */ /* 0x000fce0005800000 */
.L_x_153:
[----:B------:R-:W-:Y:S02]  /*7bb0*/  LOP3.LUT P0, RZ, R14, 0xff, RZ, 0xc0, !PT ;  /* 0x000000ff0eff7812 */ /* 0x000fe4000780c0ff */
[----:B------:R-:W-:-:S11]  /*7bc0*/  LOP3.LUT R89, R89, 0x1, RZ, 0x3c, !PT ;  /* 0x0000000159597812 */ /* 0x000fd600078e3cff */
[----:B------:R-:W-:Y:S05]  /*7bd0*/  @P0 BRA `(.L_x_156) ;  /* 0xffffff9800700947 */ /* 0x000fea000383ffff */
[----:B------:R-:W-:Y:S05]  /*7be0*/  EXIT ;  /* 0x000000000000794d */ /* 0x000fea0003800000 */
.L_x_14:
[----:B------:R-:W-:-:S08]  /*7bf0*/  ISETP.NE.AND P0, PT, R20, RZ, PT ;  /* 0x000000ff1400720c */ /* 0x000fd00003f05270 */
[----:B-----5:R-:W0:-:S00]  /*7c00*/  USETMAXREG.DEALLOC.CTAPOOL 0x28 ;  /* 0x00000028000079c8 */ /* 0x020e0000080e0500 */
[----:B------:R-:W-:Y:S05]  /*7c10*/  @P0 EXIT ;  /* 0x000000000000094d */ /* 0x000fea0003800000 */
[----:B0-----:R-:W-:Y:S01]  /*7c20*/  LOP3.LUT P0, RZ, R16, 0xff, RZ, 0xc0, !PT ;  /* 0x000000ff10ff7812 */ /* 0x001fe2000780c0ff */
[----:B------:R-:W-:Y:S02]  /*7c30*/  IMAD.MOV.U32 R12, RZ, RZ, 0x1 ;  /* 0x00000001ff0c7424 */ /* 0x000fe400078e00ff */
[----:B------:R-:W-:-:S10]  /*7c40*/  IMAD.MOV.U32 R15, RZ, RZ, RZ ;  /* 0x000000ffff0f7224 */ /* 0x000fd400078e00ff */
[----:B------:R-:W-:Y:S05]  /*7c50*/  @!P0 BRA `(.L_x_157) ;  /* 0x0000000c00408947 */ /* 0x000fea0003800000 */
[----:B------:R-:W-:Y:S01]  /*7c60*/  LOP3.LUT P0, RZ, R10, 0x1f, RZ, 0xc0, !PT ;  /* 0x0000001f0aff7812 */ /* 0x000fe2000780c0ff */
[----:B------:R-:W-:Y:S01]  /*7c70*/  ULDC UR5, c[0x0][0x758] ;  /* 0x0001d60000057ab9 */ /* 0x000fe20000000800 */
[----:B------:R-:W-:Y:S01]  /*7c80*/  UMOV UR6, 0xffffffff ;  /* 0xffffffff00067882 */ /* 0x000fe20000000000 */
[----:B------:R-:W-:Y:S01]  /*7c90*/  BSSY B0, `(.L_x_157) ;  /* 0x00000cc000007945 */ /* 0x000fe20003800000 */
[----:B------:R-:W-:Y:S01]  /*7ca0*/  USHF.L.U32 UR6, UR6, UR5, URZ ;  /* 0x0000000506067299 */ /* 0x000fe2000800063f */
[C---:B------:R-:W-:Y:S01]  /*7cb0*/  ISETP.NE.AND P2, PT, R11.reuse, RZ, PT ;  /* 0x000000ff0b00720c */ /* 0x040fe20003f45270 */
[----:B------:R-:W-:Y:S01]  /*7cc0*/  UMOV UR7, 0x1 ;  /* 0x0000000100077882 */ /* 0x000fe20000000000 */
[----:B------:R-:W-:Y:S01]  /*7cd0*/  ISETP.NE.OR P0, PT, R11, RZ, !P0 ;  /* 0x000000ff0b00720c */ /* 0x000fe20004705670 */
[----:B------:R-:W-:Y:S01]  /*7ce0*/  IMAD.MOV.U32 R14, RZ, RZ, 0x1 ;  /* 0x00000001ff0e7424 */ /* 0x000fe200078e00ff */
[----:B------:R-:W-:Y:S01]  /*7cf0*/  LOP3.LUT R13, R7, 0x2, RZ, 0xfc, !PT ;  /* 0x00000002070d7812 */ /* 0x000fe200078efcff */
[----:B------:R-:W-:Y:S01]  /*7d00*/  IMAD.MOV.U32 R12, RZ, RZ, 0x1 ;  /* 0x00000001ff0c7424 */ /* 0x000fe200078e00ff */
[----:B------:R-:W-:Y:S01]  /*7d10*/  ULDC UR4, c[0x0][0x700] ;  /* 0x0001c00000047ab9 */ /* 0x000fe20000000800 */
[----:B------:R-:W-:Y:S01]  /*7d20*/  IMAD.MOV.U32 R15, RZ, RZ, RZ ;  /* 0x000000ffff0f7224 */ /* 0x000fe200078e00ff */
[----:B------:R-:W-:-:S02]  /*7d30*/  USHF.L.U32 UR15, UR7, UR5, URZ ;  /* 0x00000005070f7299 */ /* 0x000fc4000800063f */
[----:B------:R-:W-:Y:S02]  /*7d40*/  UIADD3 UR21, UR14, 0x1, URZ ;  /* 0x000000010e157890 */ /* 0x000fe4000fffe03f */
[----:B------:R-:W-:Y:S02]  /*7d50*/  UIADD3 UR4, UR4, -0x1, URZ ;  /* 0xffffffff04047890 */ /* 0x000fe4000fffe03f */
[----:B------:R-:W-:Y:S01]  /*7d60*/  ULOP3.LUT UR5, URZ, UR6, URZ, 0x33, !UPT ;  /* 0x000000063f057292 */ /* 0x000fe2000f8e333f */
[----:B------:R-:W-:-:S11]  /*7d70*/  ULDC.64 UR32, c[0x0][0x198] ;  /* 0x0000660000207ab9 */ /* 0x000fd60000000a00 */
.L_x_169:
[----:B------:R-:W-:-:S03]  /*7d80*/  UMOV UR6, 0xffffffff ;  /* 0xffffffff00067882 */ /* 0x000fc60000000000 */
[----:B------:R-:W-:Y:S05]  /*7d90*/  BRA.DIV UR6, `(.L_x_158) ;  /* 0x0000001206d07947 */ /* 0x000fea000b800000 */
[----:B------:R-:W-:-:S13]  /*7da0*/  ELECT P1, URZ, PT ;  /* 0x00000000003f782f */ /* 0x000fda0003820000 */
.L_x_188:
[----:B------:R-:W0:Y:S01]  /*7db0*/  LDC R10, c[0x0][0x604] ;  /* 0x00018100ff0a7b82 */ /* 0x000e220000000800 */
[----:B------:R-:W-:Y:S01]  /*7dc0*/  BSSY B1, `(.L_x_159) ;  /* 0x0000045000017945 */ /* 0x000fe20003800000 */
[----:B0-----:R-:W-:-:S13]  /*7dd0*/  ISETP.LT.OR P1, PT, R10, 0x1, !P1 ;  /* 0x000000010a00780c */ /* 0x001fda0004f21670 */
[----:B------:R-:W-:Y:S05]  /*7de0*/  @P1 BRA `(.L_x_160) ;  /* 0x0000000400081947 */ /* 0x000fea0003800000 */
[----:B------:R-:W-:Y:S01]  /*7df0*/  IMAD.SHL.U32 R17, R5, 0x80, RZ ;  /* 0x0000008005117824 */ /* 0x000fe200078e00ff */
[----:B------:R-:W-:Y:S01]  /*7e00*/  CS2R R20, SRZ ;  /* 0x0000000000147805 */ /* 0x000fe2000001ff00 */
[----:B------:R-:W-:Y:S02]  /*7e10*/  IMAD.SHL.U32 R24, R6, 0x40, RZ ;  /* 0x0000004006187824 */ /* 0x000fe400078e00ff */
[----:B------:R-:W-:Y:S02]  /*7e20*/  IMAD.U32 R22, RZ, RZ, UR21 ;  /* 0x00000015ff167e24 */ /* 0x000fe4000f8e00ff */
[----:B------:R-:W-:Y:S02]  /*7e30*/  IMAD.MOV.U32 R5, RZ, RZ, R12 ;  /* 0x000000ffff057224 */ /* 0x000fe400078e000c */
[----:B------:R-:W-:Y:S02]  /*7e40*/  IMAD.MOV.U32 R10, RZ, RZ, R15 ;  /* 0x000000ffff0a7224 */ /* 0x000fe400078e000f */
[----:B------:R-:W-:-:S07]  /*7e50*/  IMAD.MOV.U32 R23, RZ, RZ, RZ ;  /* 0x000000ffff177224 */ /* 0x000fce00078e00ff */
.L_x_164:
[----:B------:R-:W0:Y:S01]  /*7e60*/  S2R R16, SR_CgaCtaId ;  /* 0x0000000000107919 */ /* 0x000e220000008800 */
[----:B------:R-:W-:-:S04]  /*7e70*/  MOV R11, 0x400 ;  /* 0x00000400000b7802 */ /* 0x000fc80000000f00 */
[----:B0-----:R-:W-:Y:S02]  /*7e80*/  LEA R19, R16, R11, 0x18 ;  /* 0x0000000b10137211 */ /* 0x001fe400078ec0ff */
[----:B------:R-:W-:Y:S01]  /*7e90*/  SHF.L.U32 R11, R5, 0x1f, RZ ;  /* 0x0000001f050b7819 */ /* 0x000fe200000006ff */
[----:B------:R-:W0:Y:S02]  /*7ea0*/  @!P2 LDC R16, c[0x0][0x640] ;  /* 0x00019000ff10ab82 */ /* 0x000e240000000800 */
[----:B------:R-:W-:-:S04]  /*7eb0*/  IMAD R18, R10, 0x8, R19 ;  /* 0x000000080a127824 */ /* 0x000fc800078e0213 */
[----:B------:R-:W1:Y:S02]  /*7ec0*/  SYNCS.PHASECHK.TRANS64.TRYWAIT P1, [R18+URZ+0x50], R11 ;  /* 0x0000500b120075a7 */ /* 0x000e64000802017f */
[----:B-1----:R-:W-:Y:S05]  /*7ed0*/  @!P1 BRA `(.L_x_161) ;  /* 0x0000001000a09947 */ /* 0x002fea0003800000 */
.L_x_189:
[----:B-1----:R-:W-:Y:S01]  /*7ee0*/  PRMT R11, R13, 0x9910, RZ ;  /* 0x000099100d0b7816 */ /* 0x002fe200000000ff */
[----:B0-----:R0:W-:Y:S03]  /*7ef0*/  @!P2 SYNCS.ARRIVE.TRANS64 RZ, [R18+URZ], R16 ;  /* 0x0000001012ffa9a7 */ /* 0x0011e6000800003f */
[----:B------:R-:W-:-:S13]  /*7f00*/  ISETP.NE.AND P1, PT, R11, 0x2, PT ;  /* 0x000000020b00780c */ /* 0x000fda0003f25270 */
[----:B0-----:R-:W-:Y:S05]  /*7f10*/  @P1 BRA `(.L_x_162) ;  /* 0x0000000000041947 */ /* 0x001fea0003800000 */
[----:B------:R-:W-:Y:S01]  /*7f20*/  BPT.TRAP 0x1 ;  /* 0x000000040000795c */ /* 0x000fe20000300000 */
.L_x_162:
[----:B------:R-:W-:Y:S05]  /*7f30*/  @P0 BRA `(.L_x_163) ;  /* 0x0000000000040947 */ /* 0x000fea0003800000 */
[----:B------:R-:W-:Y:S01]  /*7f40*/  BPT.TRAP 0x1 ;  /* 0x000000040000795c */ /* 0x000fe20000300000 */
.L_x_163:
[--C-:B------:R-:W-:Y:S01]  /*7f50*/  IMAD R11, R10, 0x1000, R19.reuse ;  /* 0x000010000a0b7824 */ /* 0x100fe200078e0213 */
[----:B------:R-:W-:Y:S01]  /*7f60*/  R2UR UR25, R18 ;  /* 0x00000000121972ca */ /* 0x000fe200000e0000 */
[----:B------:R-:W-:Y:S01]  /*7f70*/  VIADD R22, R22, 0xffffffff ;  /* 0xffffffff16167836 */ /* 0x000fe20000000000 */
[----:B------:R-:W-:Y:S01]  /*7f80*/  R2UR UR28, R4 ;  /* 0x00000000041c72ca */ /* 0x000fe200000e0000 */
[----:B------:R-:W-:Y:S01]  /*7f90*/  UIADD3 UR6, UP0, UR32, 0xf0, URZ ;  /* 0x000000f020067890 */ /* 0x000fe2000ff1e03f */
[----:B------:R-:W-:Y:S01]  /*7fa0*/  R2UR UR24, R11 ;  /* 0x000000000b1872ca */ /* 0x000fe200000e0000 */
[C-C-:B------:R-:W-:Y:S01]  /*7fb0*/  IMAD R11, R10.reuse, 0x400, R19.reuse ;  /* 0x000004000a0b7824 */ /* 0x140fe200078e0213 */
[----:B------:R-:W-:Y:S01]  /*7fc0*/  R2UR UR26, R21 ;  /* 0x00000000151a72ca */ /* 0x000fe200000e0000 */
[----:B------:R-:W-:Y:S01]  /*7fd0*/  IMAD R19, R10, 0x4000, R19 ;  /* 0x000040000a137824 */ /* 0x000fe200078e0213 */
[----:B------:R-:W-:Y:S01]  /*7fe0*/  R2UR UR27, R24 ;  /* 0x00000000181b72ca */ /* 0x000fe200000e0000 */
[----:B------:R-:W-:Y:S01]  /*7ff0*/  UIADD3 UR22, UP1, UR32, 0x1f0, URZ ;  /* 0x000001f020167890 */ /* 0x000fe2000ff3e03f */
[----:B------:R-:W-:Y:S01]  /*8000*/  R2UR UR8, R11 ;  /* 0x000000000b0872ca */ /* 0x000fe200000e0000 */
[----:B------:R-:W-:Y:S01]  /*8010*/  UIADD3 UR34, UP2, UR32, 0x2f0, URZ ;  /* 0x000002f020227890 */ /* 0x000fe2000ff5e03f */
[----:B------:R-:W-:Y:S01]  /*8020*/  R2UR UR16, R19 ;  /* 0x00000000131072ca */ /* 0x000fe200000e0000 */
[----:B------:R-:W-:Y:S01]  /*8030*/  UIADD3.X UR7, URZ, UR33, URZ, UP0, !UPT ;  /* 0x000000213f077290 */ /* 0x000fe200087fe43f */
[----:B------:R-:W-:Y:S01]  /*8040*/  R2UR UR11, R6 ;  /* 0x00000000060b72ca */ /* 0x000fe200000e0000 */
[----:B------:R-:W-:Y:S01]  /*8050*/  UIADD3.X UR23, URZ, UR33, URZ, UP1, !UPT ;  /* 0x000000213f177290 */ /* 0x000fe20008ffe43f */
[----:B------:R-:W-:Y:S01]  /*8060*/  R2UR UR12, R23 ;  /* 0x00000000170c72ca */ /* 0x000fe200000e0000 */
[----:B------:R-:W-:Y:S01]  /*8070*/  UIADD3 UR24, UR24, 0x180, URZ ;  /* 0x0000018018187890 */ /* 0x000fe2000fffe03f */
[----:B------:R-:W-:Y:S01]  /*8080*/  R2UR UR18, R20 ;  /* 0x00000000141272ca */ /* 0x000fe200000e0000 */
[----:B------:R-:W-:Y:S01]  /*8090*/  VIADD R10, R10, 0x1 ;  /* 0x000000010a0a7836 */ /* 0x000fe20000000000 */
[----:B------:R-:W-:Y:S01]  /*80a0*/  R2UR UR19, R17 ;  /* 0x00000000111372ca */ /* 0x000fe200000e0000 */
[----:B------:R-:W-:Y:S01]  /*80b0*/  UIADD3.X UR35, URZ, UR33, URZ, UP2, !UPT ;  /* 0x000000213f237290 */ /* 0x000fe200097fe43f */
[----:B------:R-:W-:Y:S01]  /*80c0*/  ISETP.GT.AND P4, PT, R22, 0x1, PT ;  /* 0x000000011600780c */ /* 0x000fe20003f84270 */
[----:B------:R-:W-:Y:S01]  /*80d0*/  UIADD3 UR8, UR8, 0x32180, URZ ;  /* 0x0003218008087890 */ /* 0x000fe2000fffe03f */
[C---:B------:R-:W-:Y:S01]  /*80e0*/  ISETP.NE.AND P1, PT, R10.reuse, 0xa, PT ;  /* 0x0000000a0a00780c */ /* 0x040fe20003f25270 */
[----:B------:R-:W-:Y:S01]  /*80f0*/  UIADD3 UR16, UR16, 0xa180, URZ ;  /* 0x0000a18010107890 */ /* 0x000fe2000fffe03f */
[----:B------:R-:W-:Y:S01]  /*8100*/  VIADD R23, R23, 0x1 ;  /* 0x0000000117177836 */ /* 0x000fe20000000000 */
[----:B------:R-:W-:Y:S01]  /*8110*/  UMOV UR30, 0x0 ;  /* 0x00000000001e7882 */ /* 0x000fe20000000000 */
[----:B------:R-:W-:Y:S01]  /*8120*/  UMOV UR31, 0x10000000 ;  /* 0x10000000001f7882 */ /* 0x000fe20000000000 */
[----:B------:R-:W-:Y:S01]  /*8130*/  UMOV UR10, URZ ;  /* 0x0000003f000a7c82 */ /* 0x000fe20008000000 */
[----:B------:R-:W-:Y:S01]  /*8140*/  UMOV UR9, UR25 ;  /* 0x0000001900097c82 */ /* 0x000fe20008000000 */
[----:B------:R-:W-:Y:S01]  /*8150*/  UMOV UR13, UR28 ;  /* 0x0000001c000d7c82 */ /* 0x000fe20008000000 */
[----:B------:R0:W-:Y:S01]  /*8160*/  UTMALDG.3D [UR24], [UR6], desc[UR30] ;  /* 0x00001e18060075b4 */ /* 0x0001e20008011000 */
[----:B------:R-:W-:Y:S01]  /*8170*/  UMOV UR17, UR25 ;  /* 0x0000001900117c82 */ /* 0x000fe20008000000 */
[----:B------:R-:W-:Y:S01]  /*8180*/  UMOV UR20, UR28 ;  /* 0x0000001c00147c82 */ /* 0x000fe20008000000 */
[----:B------:R-:W-:Y:S01]  /*8190*/  SEL R16, RZ, 0x1, P1 ;  /* 0x00000001ff107807 */ /* 0x000fe20000800000 */
[----:B------:R-:W-:Y:S01]  /*81a0*/  VIADD R21, R21, 0x40 ;  /* 0x0000004015157836 */ /* 0x000fe20000000000 */
[----:B------:R-:W-:Y:S01]  /*81b0*/  SEL R10, R10, RZ, P1 ;  /* 0x000000ff0a0a7207 */ /* 0x000fe20000800000 */
[----:B------:R-:W-:Y:S01]  /*81c0*/  VIADD R20, R20, 0x80 ;  /* 0x0000008014147836 */ /* 0x000fe20000000000 */
[----:B------:R-:W-:Y:S01]  /*81d0*/  LOP3.LUT R5, R5, R16, RZ, 0x3c, !PT ;  /* 0x0000001005057212 */ /* 0x000fe200078e3cff */
[----:B------:R0:W-:Y:S01]  /*81e0*/  UTMALDG.4D [UR8], [UR22], desc[UR30] ;  /* 0x00001e08160075b4 */ /* 0x0001e20008019000 */
[----:B------:R0:W-:Y:S02]  /*81f0*/  UTMALDG.3D [UR16], [UR34], desc[UR30] ;  /* 0x00001e10220075b4 */ /* 0x0001e40008011000 */
[----:B0-----:R-:W-:Y:S05]  /*8200*/  @P4 BRA `(.L_x_164) ;  /* 0xfffffffc00144947 */ /* 0x001fea000383ffff */
.L_x_160:
[----:B------:R-:W-:Y:S05]  /*8210*/  BSYNC B1 ;  /* 0x0000000000017941 */ /* 0x000fea0003800000 */
.L_x_159:
[----:B------:R-:W-:Y:S01]  /*8220*/  LOP3.LUT P5, RZ, R14, 0xff, RZ, 0xc0, !PT ;  /* 0x000000ff0eff7812 */ /* 0x000fe200078ac0ff */
[----:B------:R-:W-:Y:S01]  /*8230*/  VIADD R6, R15, UR14 ;  /* 0x0000000e0f067c36 */ /* 0x000fe20008000000 */
[----:B------:R-:W-:Y:S01]  /*8240*/  ULDC.64 UR6, c[0x0][0x750] ;  /* 0x0001d40000067ab9 */ /* 0x000fe20000000a00 */
[----:B------:R-:W-:Y:S01]  /*8250*/  IMAD.U32 R11, RZ, RZ, UR14 ;  /* 0x0000000eff0b7e24 */ /* 0x000fe2000f8e00ff */
[----:B------:R-:W-:Y:S01]  /*8260*/  UISETP.GE.U32.AND UP0, UPT, UR14, 0xa, UPT ;  /* 0x0000000a0e00788c */ /* 0x000fe2000bf06070 */
[----:B------:R-:W-:Y:S01]  /*8270*/  BSSY B1, `(.L_x_165) ;  /* 0x000006b000017945 */ /* 0x000fe20003800000 */
[----:B------:R-:W-:Y:S02]  /*8280*/  ISETP.GT.U32.AND P1, PT, R6, 0x9, PT ;  /* 0x000000090600780c */ /* 0x000fe40003f24070 */
[----:B------:R-:W-:Y:S02]  /*8290*/  PRMT R14, RZ, 0x7610, R14 ;  /* 0x00007610ff0e7816 */ /* 0x000fe4000000000e */
[----:B------:R-:W-:-:S02]  /*82a0*/  ISETP.LT.U32.AND P1, PT, R11, 0xa, P1 ;  /* 0x0000000a0b00780c */ /* 0x000fc40000f21070 */
[----:B------:R-:W-:Y:S01]  /*82b0*/  PLOP3.LUT P4, PT, PT, PT, UP0, 0x80, 0x0 ;  /* 0x000000000000781c */ /* 0x000fe20003f8f008 */
[----:B------:R-:W0:Y:S01]  /*82c0*/  @P5 S2R R5, SR_CgaCtaId ;  /* 0x0000000000055919 */ /* 0x000e220000008800 */
[----:B------:R-:W-:-:S04]  /*82d0*/  @P5 MOV R4, 0x400 ;  /* 0x0000040000045802 */ /* 0x000fc80000000f00 */
[----:B0-----:R-:W-:Y:S01]  /*82e0*/  @P5 LEA R10, R5, R4, 0x18 ;  /* 0x00000004050a5211 */ /* 0x001fe200078ec0ff */
[----:B------:R-:W-:-:S03]  /*82f0*/  IMAD.WIDE.U32 R4, R6, -0x33333333, RZ ;  /* 0xcccccccd06047825 */ /* 0x000fc600078e00ff */
[----:B------:R0:W-:Y:S01]  /*8300*/  @P5 SYNCS.ARRIVE.TRANS64.A1T0 RZ, [R10+URZ+0xd8], RZ ;  /* 0x0000d8ff0aff59a7 */ /* 0x0001e2000810003f */
[----:B------:R-:W-:Y:S01]  /*8310*/  IADD3 R2, P5, R2, R8, RZ ;  /* 0x0000000802027210 */ /* 0x000fe20007fbe0ff */
[----:B------:R-:W-:Y:S01]  /*8320*/  IMAD.MOV.U32 R4, RZ, RZ, -0x1 ;  /* 0xffffffffff047424 */ /* 0x000fe200078e00ff */
[----:B------:R-:W-:Y:S02]  /*8330*/  SHF.R.U32.HI R11, RZ, 0x3, R5 ;  /* 0x00000003ff0b7819 */ /* 0x000fe40000011605 */
[----:B------:R-:W-:Y:S01]  /*8340*/  SEL R5, RZ, 0x1, !P1 ;  /* 0x00000001ff057807 */ /* 0x000fe20004800000 */
[----:B------:R-:W-:Y:S01]  /*8350*/  IMAD.X R3, R3, 0x1, R0, P5 ;  /* 0x0000000103037824 */ /* 0x000fe200028e0600 */
[----:B------:R-:W-:Y:S01]  /*8360*/  ISETP.GE.U32.AND P1, PT, R2, UR6, PT ;  /* 0x0000000602007c0c */ /* 0x000fe2000bf26070 */
[----:B------:R-:W-:Y:S01]  /*8370*/  IMAD R15, R11, -0xa, R6 ;  /* 0xfffffff60b0f7824 */ /* 0x000fe200078e0206 */
[----:B------:R-:W-:Y:S01]  /*8380*/  LOP3.LUT R12, R12, R5, RZ, 0x3c, !PT ;  /* 0x000000050c0c7212 */ /* 0x000fe200078e3cff */
[----:B------:R-:W-:Y:S01]  /*8390*/  IMAD.MOV.U32 R6, RZ, RZ, -0x1 ;  /* 0xffffffffff067424 */ /* 0x000fe200078e00ff */
[----:B------:R-:W-:Y:S01]  /*83a0*/  ISETP.GE.U32.AND.EX P1, PT, R3, UR7, PT, P1 ;  /* 0x0000000703007c0c */ /* 0x000fe2000bf26110 */
[----:B------:R-:W-:Y:S01]  /*83b0*/  IMAD.MOV.U32 R5, RZ, RZ, -0x1 ;  /* 0xffffffffff057424 */ /* 0x000fe200078e00ff */
[----:B------:R-:W-:-:S02]  /*83c0*/  @P4 LOP3.LUT R12, R12, 0x1, R11, 0x78, !PT ;  /* 0x000000010c0c4812 */ /* 0x000fc400078e780b */
[----:B0-----:R-:W-:-:S09]  /*83d0*/  PRMT R10, RZ, 0x7610, R10 ;  /* 0x00007610ff0a7816 */ /* 0x001fd2000000000a */
[----:B------:R-:W-:Y:S05]  /*83e0*/  @P1 BRA `(.L_x_166) ;  /* 0x00000004004c1947 */ /* 0x000fea0003800000 */
[----:B------:R-:W0:Y:S01]  /*83f0*/  S2R R17, SR_CTAID.X ;  /* 0x0000000000117919 */ /* 0x000e220000002500 */
[----:B------:R-:W-:Y:S01]  /*8400*/  ULDC.64 UR6, c[0x0][0x728] ;  /* 0x0001ca0000067ab9 */ /* 0x000fe20000000a00 */
[----:B------:R-:W1:Y:S01]  /*8410*/  LDC R18, c[0x0][0x144] ;  /* 0x00005100ff127b82 */ /* 0x000e620000000800 */
[----:B------:R-:W-:Y:S01]  /*8420*/  ISETP.NE.U32.AND P1, PT, RZ, UR6, PT ;  /* 0x00000006ff007c0c */ /* 0x000fe2000bf25070 */
[----:B------:R-:W2:Y:S01]  /*8430*/  S2R R6, SR_CTAID.Y ;  /* 0x0000000000067919 */ /* 0x000ea20000002600 */
[----:B------:R-:W-:Y:S01]  /*8440*/  ULDC UR8, c[0x0][0x150] ;  /* 0x0000540000087ab9 */ /* 0x000fe20000000800 */
[----:B------:R-:W-:Y:S01]  /*8450*/  ULDC UR9, c[0x0][0x730] ;  /* 0x0001cc0000097ab9 */ /* 0x000fe20000000800 */
[----:B------:R-:W-:Y:S01]  /*8460*/  ISETP.NE.AND.EX P1, PT, RZ, UR7, PT, P1 ;  /* 0x00000007ff007c0c */ /* 0x000fe2000bf25310 */
[----:B------:R-:W-:Y:S01]  /*8470*/  IMAD.MOV.U32 R4, RZ, RZ, R2 ;  /* 0x000000ffff047224 */ /* 0x000fe200078e0002 */
[----:B0-----:R-:W-:-:S05]  /*8480*/  I2FP.F32.U32 R5, R17 ;  /* 0x0000001100057245 */ /* 0x001fca0000201000 */
[----:B------:R-:W-:Y:S01]  /*8490*/  FMUL R20, R5, UR8 ;  /* 0x0000000805147c20 */ /* 0x000fe20008400000 */
[----:B------:R-:W-:-:S05]  /*84a0*/  IMAD.MOV.U32 R5, RZ, RZ, R3 ;  /* 0x000000ffff057224 */ /* 0x000fca00078e0003 */
[----:B--2---:R-:W-:Y:S05]  /*84b0*/  @!P1 BRA `(.L_x_167) ;  /* 0x0000000000289947 */ /* 0x004fea0003800000 */
[----:B------:R-:W-:Y:S02]  /*84c0*/  ULDC UR8, c[0x0][0x734] ;  /* 0x0001cd0000087ab9 */ /* 0x000fe40000000800 */
[----:B------:R-:W-:-:S05]  /*84d0*/  IADD3 R5, P1, R2, UR8, RZ ;  /* 0x0000000802057c10 */ /* 0x000fca000ff3e0ff */
[----:B------:R-:W-:-:S04]  /*84e0*/  IMAD.X R19, RZ, RZ, R3, P1 ;  /* 0x000000ffff137224 */ /* 0x000fc800008e0603 */
[----:B------:R-:W-:-:S04]  /*84f0*/  IMAD.WIDE.U32 R10, R19, UR6, RZ ;  /* 0x00000006130a7c25 */ /* 0x000fc8000f8e00ff */
[----:B------:R-:W-:-:S04]  /*8500*/  IMAD.WIDE.U32 R10, P1, R5, UR7, R10 ;  /* 0x00000007050a7c25 */ /* 0x000fc8000f82000a */
[----:B------:R-:W-:-:S04]  /*8510*/  IMAD.WIDE.U32 R4, R5, UR6, RZ ;  /* 0x0000000605047c25 */ /* 0x000fc8000f8e00ff */
[----:B------:R-:W-:Y:S01]  /*8520*/  IMAD.MOV.U32 R4, RZ, RZ, R11 ;  /* 0x000000ffff047224 */ /* 0x000fe200078e000b */
[----:B------:R-:W-:Y:S01]  /*8530*/  IADD3 RZ, P4, R5, R10, RZ ;  /* 0x0000000a05ff7210 */ /* 0x000fe20007f9e0ff */
[----:B------:R-:W-:-:S04]  /*8540*/  IMAD.X R5, RZ, RZ, RZ, P1 ;  /* 0x000000ffff057224 */ /* 0x000fc800008e06ff */
[----:B------:R-:W-:-:S08]  /*8550*/  IMAD.WIDE.U32.X R4, R19, UR7, R4, P4 ;  /* 0x0000000713047c25 */ /* 0x000fd0000a0e0404 */
.L_x_167:
[--C-:B------:R-:W-:Y:S01]  /*8560*/  SHF.R.U64 R16, R4, UR9, R5.reuse ;  /* 0x0000000904107c19 */ /* 0x100fe20008001205 */
[----:B------:R-:W0:Y:S01]  /*8570*/  F2I.U32.TRUNC.NTZ R20, R20 ;  /* 0x0000001400147305 */ /* 0x000e22000020f000 */
[----:B------:R-:W-:Y:S01]  /*8580*/  SHF.R.U32.HI R4, RZ, UR9, R5 ;  /* 0x00000009ff047c19 */ /* 0x000fe20008011605 */
[----:B------:R-:W-:Y:S01]  /*8590*/  ULDC.64 UR6, c[0x0][0x720] ;  /* 0x0001c80000067ab9 */ /* 0x000fe20000000a00 */
[----:B------:R-:W-:Y:S01]  /*85a0*/  IADD3 R11, P1, RZ, -R16, RZ ;  /* 0x80000010ff0b7210 */ /* 0x000fe20007f3e0ff */
[----:B------:R-:W-:Y:S01]  /*85b0*/  ULDC.64 UR8, c[0x0][0x740] ;  /* 0x0001d00000087ab9 */ /* 0x000fe20000000a00 */
[----:B------:R-:W2:Y:S03]  /*85c0*/  LDC R21, c[0x0][0x148] ;  /* 0x00005200ff157b82 */ /* 0x000ea60000000800 */
[----:B------:R-:W-:Y:S01]  /*85d0*/  IMAD.X R4, RZ, RZ, ~R4, P1 ;  /* 0x000000ffff047224 */ /* 0x000fe200008e0e04 */
[----:B------:R-:W-:-:S03]  /*85e0*/  ISETP.NE.U32.AND P1, PT, RZ, UR8, PT ;  /* 0x00000008ff007c0c */ /* 0x000fc6000bf25070 */
[----:B------:R-:W-:Y:S01]  /*85f0*/  IMAD R10, R4, UR6, RZ ;  /* 0x00000006040a7c24 */ /* 0x000fe2000f8e02ff */
[----:B------:R-:W-:Y:S01]  /*8600*/  ISETP.NE.AND.EX P1, PT, RZ, UR9, PT, P1 ;  /* 0x00000009ff007c0c */ /* 0x000fe2000bf25310 */
[----:B------:R-:W-:Y:S01]  /*8610*/  IMAD.WIDE.U32 R4, R11, UR6, R2 ;  /* 0x000000060b047c25 */ /* 0x000fe2000f8e0002 */
[----:B------:R-:W-:-:S03]  /*8620*/  ULDC UR6, c[0x0][0x718] ;  /* 0x0001c60000067ab9 */ /* 0x000fc60000000800 */
[----:B------:R-:W-:Y:S01]  /*8630*/  IMAD R11, R11, UR7, R10 ;  /* 0x000000070b0b7c24 */ /* 0x000fe2000f8e020a */
[----:B------:R-:W-:Y:S01]  /*8640*/  ULDC UR7, c[0x0][0x154] ;  /* 0x0000550000077ab9 */ /* 0x000fe20000000800 */
[----:B0-----:R-:W-:Y:S02]  /*8650*/  IMAD.MOV R10, RZ, RZ, -R20 ;  /* 0x000000ffff0a7224 */ /* 0x001fe400078e0a14 */
[----:B------:R-:W-:Y:S02]  /*8660*/  IMAD.IADD R5, R5, 0x1, R11 ;  /* 0x0000000105057824 */ /* 0x000fe400078e020b */
[----:B-1----:R-:W-:Y:S01]  /*8670*/  IMAD R17, R18, R10, R17 ;  /* 0x0000000a12117224 */ /* 0x002fe200078e0211 */
[----:B------:R-:W-:Y:S02]  /*8680*/  I2FP.F32.U32 R10, R6 ;  /* 0x00000006000a7245 */ /* 0x000fe40000201000 */
[--C-:B------:R-:W-:Y:S02]  /*8690*/  SHF.R.U64 R18, R4, UR6, R5.reuse ;  /* 0x0000000604127c19 */ /* 0x100fe40008001205 */
[----:B------:R-:W-:Y:S01]  /*86a0*/  SHF.R.U32.HI R5, RZ, UR6, R5 ;  /* 0x00000006ff057c19 */ /* 0x000fe20008011605 */
[----:B------:R-:W-:Y:S01]  /*86b0*/  FMUL R10, R10, UR7 ;  /* 0x000000070a0a7c20 */ /* 0x000fe20008400000 */
[----:B------:R-:W-:-:S02]  /*86c0*/  ULDC UR6, c[0x0][0x708] ;  /* 0x0001c20000067ab9 */ /* 0x000fc40000000800 */
[--C-:B------:R-:W-:Y:S01]  /*86d0*/  SHF.R.U64 R20, R18, UR6, R5.reuse ;  /* 0x0000000612147c19 */ /* 0x100fe20008001205 */
[----:B------:R0:W1:Y:S01]  /*86e0*/  F2I.U32.TRUNC.NTZ R22, R10 ;  /* 0x0000000a00167305 */ /* 0x000062000020f000 */
[----:B------:R-:W-:Y:S01]  /*86f0*/  SHF.R.U32.HI R5, RZ, UR6, R5 ;  /* 0x00000006ff057c19 */ /* 0x000fe20008011605 */
[----:B------:R-:W-:-:S03]  /*8700*/  ULDC UR6, c[0x0][0x758] ;  /* 0x0001d60000067ab9 */ /* 0x000fc60000000800 */
[--C-:B------:R-:W-:Y:S02]  /*8710*/  SHF.R.U64 R19, R20, UR6, R5.reuse ;  /* 0x0000000614137c19 */ /* 0x100fe40008001205 */
[----:B------:R-:W-:-:S03]  /*8720*/  SHF.R.U32.HI R23, RZ, UR6, R5 ;  /* 0x00000006ff177c19 */ /* 0x000fc60008011605 */
[----:B------:R-:W-:Y:S02]  /*8730*/  IMAD.MOV.U32 R4, RZ, RZ, R19 ;  /* 0x000000ffff047224 */ /* 0x000fe400078e0013 */
[----:B------:R-:W-:Y:S01]  /*8740*/  IMAD.MOV.U32 R5, RZ, RZ, R23 ;  /* 0x000000ffff057224 */ /* 0x000fe200078e0017 */
[----:B0-----:R-:W-:Y:S06]  /*8750*/  @!P1 BRA `(.L_x_168) ;  /* 0x0000000000289947 */ /* 0x001fec0003800000 */
        /* <DEDUP_REMOVED lines=10> */
.L_x_168:
[----:B------:R-:W-:Y:S01]  /*8800*/  ULDC UR6, c[0x0][0x748] ;  /* 0x0001d20000067ab9 */ /* 0x000fe20000000800 */
[----:B-1----:R-:W-:Y:S01]  /*8810*/  IMAD.MOV R22, RZ, RZ, -R22 ;  /* 0x000000ffff167224 */ /* 0x002fe200078e0a16 */
[----:B------:R-:W-:Y:S01]  /*8820*/  SHF.R.U64 R5, R4, UR6, R5 ;  /* 0x0000000604057c19 */ /* 0x000fe20008001205 */
[----:B------:R-:W-:Y:S01]  /*8830*/  ULDC UR6, c[0x0][0x738] ;  /* 0x0001ce0000067ab9 */ /* 0x000fe20000000800 */
[----:B------:R-:W-:Y:S01]  /*8840*/  LOP3.LUT R4, R20, UR5, RZ, 0xc0, !PT ;  /* 0x0000000514047c12 */ /* 0x000fe2000f8ec0ff */
[----:B--2---:R-:W-:Y:S01]  /*8850*/  @P3 IMAD R17, R21, R22, R6 ;  /* 0x0000001615113224 */ /* 0x004fe200078e0206 */
[----:B------:R-:W-:Y:S01]  /*8860*/  LOP3.LUT R18, R18, UR4, RZ, 0xc0, !PT ;  /* 0x0000000412127c12 */ /* 0x000fe2000f8ec0ff */
[----:B------:R-:W-:Y:S01]  /*8870*/  IMAD.MOV R6, RZ, RZ, -R5 ;  /* 0x000000ffff067224 */ /* 0x000fe200078e0a05 */
[----:B------:R-:W-:Y:S01]  /*8880*/  ULDC UR7, c[0x0][0x710] ;  /* 0x0001c40000077ab9 */ /* 0x000fe20000000800 */
[----:B------:R-:W-:Y:S02]  /*8890*/  IMAD R4, R5, UR15, R4 ;  /* 0x0000000f05047c24 */ /* 0x000fe4000f8e0204 */
[----:B------:R-:W-:Y:S01]  /*88a0*/  IMAD R19, R6, UR6, R19 ;  /* 0x0000000606137c24 */ /* 0x000fe2000f8e0213 */
[----:B------:R-:W-:Y:S01]  /*88b0*/  ULDC UR6, c[0x0][0x700] ;  /* 0x0001c00000067ab9 */ /* 0x000fe20000000800 */
[----:B------:R-:W-:-:S02]  /*88c0*/  IMAD R17, R4, UR7, R17 ;  /* 0x0000000704117c24 */ /* 0x000fc4000f8e0211 */
[----:B------:R-:W-:Y:S02]  /*88d0*/  IMAD R6, R19, UR6, R18 ;  /* 0x0000000613067c24 */ /* 0x000fe4000f8e0212 */
[----:B------:R-:W-:Y:S02]  /*88e0*/  IMAD.MOV.U32 R10, RZ, RZ, 0x1 ;  /* 0x00000001ff0a7424 */ /* 0x000fe400078e00ff */
[----:B------:R-:W-:Y:S01]  /*88f0*/  IMAD.MOV.U32 R4, RZ, RZ, R16 ;  /* 0x000000ffff047224 */ /* 0x000fe200078e0010 */
[----:B------:R-:W-:Y:S02]  /*8900*/  SEL R5, R6, R17, !P3 ;  /* 0x0000001106057207 */ /* 0x000fe40005800000 */
[----:B------:R-:W-:-:S07]  /*8910*/  SEL R6, R17, R6, !P3 ;  /* 0x0000000611067207 */ /* 0x000fce0005800000 */
.L_x_166:
[----:B------:R-:W-:Y:S05]  /*8920*/  BSYNC B1 ;  /* 0x0000000000017941 */ /* 0x000fea0003800000 */
.L_x_165:
[----:B------:R-:W-:-:S13]  /*8930*/  LOP3.LUT P1, RZ, R10, 0xff, RZ, 0xc0, !PT ;  /* 0x000000ff0aff7812 */ /* 0x000fda000782c0ff */
[----:B------:R-:W-:Y:S05]  /*8940*/  @P1 BRA `(.L_x_169) ;  /* 0xfffffff4000c1947 */ /* 0x000fea000383ffff */
[----:B------:R-:W-:Y:S05]  /*8950*/  BSYNC B0 ;  /* 0x0000000000007941 */ /* 0x000fea0003800000 */
.L_x_157:
[----:B------:R-:W-:-:S03]  /*8960*/  UMOV UR6, 0xffffffff ;  /* 0xffffffff00067882 */ /* 0x000fc60000000000 */
[----:B------:R-:W-:Y:S05]  /*8970*/  BRA.DIV UR6, `(.L_x_170) ;  /* 0x0000000a060c7947 */ /* 0x000fea000b800000 */
[----:B------:R-:W-:-:S13]  /*8980*/  ELECT P0, URZ, PT ;  /* 0x00000000003f782f */ /* 0x000fda0003800000 */
.L_x_192:
[----:B------:R-:W-:Y:S04]  /*8990*/  BSSY B0, `(.L_x_171) ;  /* 0x0000061000007945 */ /* 0x000fe80003800000 */
[----:B------:R-:W-:Y:S05]  /*89a0*/  @!P0 BRA `(.L_x_172) ;  /* 0x00000004007c8947 */ /* 0x000fea0003800000 */
[----:B------:R-:W-:-:S04]  /*89b0*/  LOP3.LUT R7, R7, 0x2, RZ, 0xfc, !PT ;  /* 0x0000000207077812 */ /* 0x000fc800078efcff */
[----:B------:R-:W-:-:S13]  /*89c0*/  ISETP.NE.AND P0, PT, R7, 0x3, PT ;  /* 0x000000030700780c */ /* 0x000fda0003f05270 */
[----:B------:R-:W-:Y:S05]  /*89d0*/  @!P0 BRA `(.L_x_173) ;  /* 0x0000000000048947 */ /* 0x000fea0003800000 */
[----:B------:R-:W-:Y:S01]  /*89e0*/  BPT.TRAP 0x1 ;  /* 0x000000040000795c */ /* 0x000fe20000300000 */
.L_x_173:
[----:B------:R-:W0:Y:S01]  /*89f0*/  S2R R3, SR_CgaCtaId ;  /* 0x0000000000037919 */ /* 0x000e220000008800 */
[----:B------:R-:W-:Y:S02]  /*8a00*/  MOV R0, 0x400 ;  /* 0x0000040000007802 */ /* 0x000fe40000000f00 */
[----:B------:R-:W-:Y:S02]  /*8a10*/  SHF.L.U32 R2, R12, 0x1f, RZ ;  /* 0x0000001f0c027819 */ /* 0x000fe400000006ff */
[----:B0-----:R-:W-:-:S05]  /*8a20*/  LEA R0, R3, R0, 0x18 ;  /* 0x0000000003007211 */ /* 0x001fca00078ec0ff */
[----:B------:R-:W-:-:S04]  /*8a30*/  VIADD R0, R0, 0x50 ;  /* 0x0000005000007836 */ /* 0x000fc80000000000 */
[C---:B------:R-:W-:Y:S02]  /*8a40*/  IMAD R5, R15.reuse, 0x8, R0 ;  /* 0x000000080f057824 */ /* 0x040fe400078e0200 */
[----:B------:R-:W-:Y:S02]  /*8a50*/  VIADD R15, R15, 0x1 ;  /* 0x000000010f0f7836 */ /* 0x000fe40000000000 */
[----:B------:R-:W0:Y:S03]  /*8a60*/  SYNCS.PHASECHK.TRANS64.TRYWAIT P0, [R5+URZ], R2 ;  /* 0x00000002050075a7 */ /* 0x000e26000800017f */
[----:B------:R-:W-:-:S04]  /*8a70*/  ISETP.NE.AND P1, PT, R15, 0xa, PT ;  /* 0x0000000a0f00780c */ /* 0x000fc80003f25270 */
[----:B------:R-:W-:Y:S02]  /*8a80*/  SEL R3, RZ, 0x1, P1 ;  /* 0x00000001ff037807 */ /* 0x000fe40000800000 */
[----:B------:R-:W-:Y:S02]  /*8a90*/  SEL R15, R15, RZ, P1 ;  /* 0x000000ff0f0f7207 */ /* 0x000fe40000800000 */
[----:B------:R-:W-:-:S03]  /*8aa0*/  LOP3.LUT R12, R12, R3, RZ, 0x3c, !PT ;  /* 0x000000030c0c7212 */ /* 0x000fc600078e3cff */
[----:B------:R-:W-:Y:S01]  /*8ab0*/  IMAD R7, R15, 0x8, R0 ;  /* 0x000000080f077824 */ /* 0x000fe200078e0200 */
[----:B------:R-:W-:Y:S01]  /*8ac0*/  SHF.L.U32 R4, R12, 0x1f, RZ ;  /* 0x0000001f0c047819 */ /* 0x000fe200000006ff */
[----:B0-----:R-:W-:Y:S06]  /*8ad0*/  @!P0 BRA `(.L_x_174) ;  /* 0x0000000400d88947 */ /* 0x001fec0003800000 */
.L_x_193:
[----:B------:R-:W1:Y:S01]  /*8ae0*/  SYNCS.PHASECHK.TRANS64.TRYWAIT P0, [R7+URZ], R4 ;  /* 0x00000004070075a7 */ /* 0x000e62000800017f */
[----:B0-----:R-:W-:-:S05]  /*8af0*/  VIADD R2, R15, 0x1 ;  /* 0x000000010f027836 */ /* 0x001fca0000000000 */
[----:B------:R-:W-:-:S04]  /*8b00*/  ISETP.NE.AND P1, PT, R2, 0xa, PT ;  /* 0x0000000a0200780c */ /* 0x000fc80003f25270 */
[----:B------:R-:W-:Y:S02]  /*8b10*/  SEL R3, RZ, 0x1, P1 ;  /* 0x00000001ff037807 */ /* 0x000fe40000800000 */
[----:B------:R-:W-:Y:S02]  /*8b20*/  SEL R9, R2, RZ, P1 ;  /* 0x000000ff02097207 */ /* 0x000fe40000800000 */
[----:B------:R-:W-:-:S03]  /*8b30*/  LOP3.LUT R12, R12, R3, RZ, 0x3c, !PT ;  /* 0x000000030c0c7212 */ /* 0x000fc600078e3cff */
[----:B------:R-:W-:Y:S01]  /*8b40*/  IMAD R6, R9, 0x8, R0 ;  /* 0x0000000809067824 */ /* 0x000fe200078e0200 */
[----:B------:R-:W-:Y:S01]  /*8b50*/  SHF.L.U32 R5, R12, 0x1f, RZ ;  /* 0x0000001f0c057819 */ /* 0x000fe200000006ff */
[----:B-1----:R-:W-:Y:S06]  /*8b60*/  @!P0 BRA `(.L_x_175) ;  /* 0x0000000400c88947 */ /* 0x002fec0003800000 */
.L_x_194:
[----:B------:R-:W1:Y:S01]  /*8b70*/  SYNCS.PHASECHK.TRANS64.TRYWAIT P0, [R6+URZ], R5 ;  /* 0x00000005060075a7 */ /* 0x000e62000800017f */
[----:B------:R-:W-:-:S05]  /*8b80*/  VIADD R2, R9, 0x1 ;  /* 0x0000000109027836 */ /* 0x000fca0000000000 */
[----:B------:R-:W-:-:S04]  /*8b90*/  ISETP.NE.AND P1, PT, R2, 0xa, PT ;  /* 0x0000000a0200780c */ /* 0x000fc80003f25270 */
[----:B------:R-:W-:Y:S02]  /*8ba0*/  SEL R3, RZ, 0x1, P1 ;  /* 0x00000001ff037807 */ /* 0x000fe40000800000 */
[----:B0-----:R-:W-:Y:S02]  /*8bb0*/  SEL R7, R2, RZ, P1 ;  /* 0x000000ff02077207 */ /* 0x001fe40000800000 */
[----:B------:R-:W-:-:S03]  /*8bc0*/  LOP3.LUT R12, R12, R3, RZ, 0x3c, !PT ;  /* 0x000000030c0c7212 */ /* 0x000fc600078e3cff */
[----:B------:R-:W-:Y:S01]  /*8bd0*/  IMAD R9, R7, 0x8, R0 ;  /* 0x0000000807097824 */ /* 0x000fe200078e0200 */
[----:B------:R-:W-:Y:S01]  /*8be0*/  SHF.L.U32 R4, R12, 0x1f, RZ ;  /* 0x0000001f0c047819 */ /* 0x000fe200000006ff */
[----:B-1----:R-:W-:Y:S06]  /*8bf0*/  @!P0 BRA `(.L_x_176) ;  /* 0x0000000400b88947 */ /* 0x002fec0003800000 */
.L_x_195:
[----:B------:R-:W1:Y:S01]  /*8c00*/  SYNCS.PHASECHK.TRANS64.TRYWAIT P0, [R9+URZ], R4 ;  /* 0x00000004090075a7 */ /* 0x000e62000800017f */
[----:B------:R-:W-:-:S05]  /*8c10*/  VIADD R2, R7, 0x1 ;  /* 0x0000000107027836 */ /* 0x000fca0000000000 */
[----:B------:R-:W-:-:S04]  /*8c20*/  ISETP.NE.AND P1, PT, R2, 0xa, PT ;  /* 0x0000000a0200780c */ /* 0x000fc80003f25270 */
[----:B------:R-:W-:Y:S02]  /*8c30*/  SEL R3, RZ, 0x1, P1 ;  /* 0x00000001ff037807 */ /* 0x000fe40000800000 */
[----:B------:R-:W-:Y:S02]  /*8c40*/  SEL R7, R2, RZ, P1 ;  /* 0x000000ff02077207 */ /* 0x000fe40000800000 */
[----:B------:R-:W-:-:S03]  /*8c50*/  LOP3.LUT R12, R12, R3, RZ, 0x3c, !PT ;  /* 0x000000030c0c7212 */ /* 0x000fc600078e3cff */
[----:B0-----:R-:W-:Y:S01]  /*8c60*/  IMAD R6, R7, 0x8, R0 ;  /* 0x0000000807067824 */ /* 0x001fe200078e0200 */
[----:B------:R-:W-:Y:S01]  /*8c70*/  SHF.L.U32 R5, R12, 0x1f, RZ ;  /* 0x0000001f0c057819 */ /* 0x000fe200000006ff */
[----:B-1----:R-:W-:Y:S06]  /*8c80*/  @!P0 BRA `(.L_x_177) ;  /* 0x0000000400a88947 */ /* 0x002fec0003800000 */
.L_x_196:
        /* <DEDUP_REMOVED lines=9> */
.L_x_197:
        /* <DEDUP_REMOVED lines=9> */
.L_x_198:
        /* <DEDUP_REMOVED lines=9> */
.L_x_199:
        /* <DEDUP_REMOVED lines=9> */
.L_x_200:
[----:B------:R-:W1:Y:S01]  /*8ed0*/  SYNCS.PHASECHK.TRANS64.TRYWAIT P0, [R6+URZ], R5 ;  /* 0x00000005060075a7 */ /* 0x000e62000800017f */
[----:B------:R-:W-:-:S05]  /*8ee0*/  VIADD R2, R7, 0x1 ;  /* 0x0000000107027836 */ /* 0x000fca0000000000 */
[----:B------:R-:W-:-:S04]  /*8ef0*/  ISETP.NE.AND P1, PT, R2, 0xa, PT ;  /* 0x0000000a0200780c */ /* 0x000fc80003f25270 */
[----:B0-----:R-:W-:Y:S02]  /*8f00*/  SEL R4, RZ, 0x1, P1 ;  /* 0x00000001ff047807 */ /* 0x001fe40000800000 */
[----:B------:R-:W-:Y:S02]  /*8f10*/  SEL R3, R2, RZ, P1 ;  /* 0x000000ff02037207 */ /* 0x000fe40000800000 */
[----:B------:R-:W-:Y:S01]  /*8f20*/  LOP3.LUT R4, R11, R4, RZ, 0x3c, !PT ;  /* 0x000000040b047212 */ /* 0x000fe200078e3cff */
[----:B-1----:R-:W-:Y:S06]  /*8f30*/  @!P0 BRA `(.L_x_182) ;  /* 0x0000000400608947 */ /* 0x002fec0003800000 */
.L_x_201:
[----:B------:R-:W-:Y:S01]  /*8f40*/  IMAD R3, R3, 0x8, R0 ;  /* 0x0000000803037824 */ /* 0x000fe200078e0200 */
[----:B------:R-:W-:-:S07]  /*8f50*/  SHF.L.U32 R0, R4, 0x1f, RZ ;  /* 0x0000001f04007819 */ /* 0x000fce00000006ff */
.L_x_183:
[----:B-1----:R1:W2:Y:S02]  /*8f60*/  SYNCS.PHASECHK.TRANS64.TRYWAIT P0, [R3+URZ], R0 ;  /* 0x00000000030075a7 */ /* 0x0022a4000800017f */
[----:B--2---:R-:W-:Y:S05]  /*8f70*/  @!P0 NANOSLEEP.SYNCS 0x989680 ;  /* 0x009896800000895d */ /* 0x004fea0003900000 */
[----:B------:R-:W2:Y:S02]  /*8f80*/  @!P0 SYNCS.PHASECHK.TRANS64 P0, [R3+URZ], R0 ;  /* 0x00000000030085a7 */ /* 0x000ea4000800007f */
[----:B--2---:R-:W-:Y:S05]  /*8f90*/  @!P0 BRA `(.L_x_183) ;  /* 0xfffffffc00f08947 */ /* 0x004fea000383ffff */
.L_x_172:
[----:B------:R-:W-:Y:S05]  /*8fa0*/  BSYNC B0 ;  /* 0x0000000000007941 */ /* 0x000fea0003800000 */
.L_x_171:
[----:B------:R-:W-:Y:S05]  /*8fb0*/  EXIT ;  /* 0x000000000000794d */ /* 0x000fea0003800000 */
.L_x_16:
[----:B0-----:R-:W-:-:S04]  /*8fc0*/  IMAD.U32 R23, RZ, RZ, UR13 ;  /* 0x0000000dff177e24 */ /* 0x001fc8000f8e00ff */
[----:B------:R0:W1:Y:S03]  /*8fd0*/  SYNCS.PHASECHK.TRANS64.TRYWAIT P0, [R23+URZ+-0x8], R14 ;  /* 0xfffff80e170075a7 */ /* 0x000066000800017f */
[----:B-1----:R-:W-:Y:S05]  /*8fe0*/  @!P0 NANOSLEEP.SYNCS 0x989680 ;  /* 0x009896800000895d */ /* 0x002fea0003900000 */
[----:B------:R-:W1:Y:S02]  /*8ff0*/  @!P0 SYNCS.PHASECHK.TRANS64 P0, [R23+URZ+-0x8], R14 ;  /* 0xfffff80e170085a7 */ /* 0x000e64000800007f */
[----:B-1----:R-:W-:Y:S05]  /*9000*/  @!P0 BRA `(.L_x_16) ;  /* 0xfffffffc00ec8947 */ /* 0x002fea000383ffff */
[----:B------:R-:W-:Y:S05]  /*9010*/  BRA `(.L_x_184) ;  /* 0xffffff8400747947 */ /* 0x000fea000383ffff */
.L_x_21:
[----:B-1----:R-:W-:-:S04]  /*9020*/  IMAD.U32 R204, RZ, RZ, UR8 ;  /* 0x00000008ffcc7e24 */ /* 0x002fc8000f8e00ff */
[----:B------:R1:W2:Y:S03]  /*9030*/  SYNCS.PHASECHK.TRANS64.TRYWAIT P0, [R204+URZ], R95 ;  /* 0x0000005fcc0075a7 */ /* 0x0002a6000800017f */
[----:B--2---:R-:W-:Y:S05]  /*9040*/  @!P0 NANOSLEEP.SYNCS 0x989680 ;  /* 0x009896800000895d */ /* 0x004fea0003900000 */
[----:B------:R-:W2:Y:S02]  /*9050*/  @!P0 SYNCS.PHASECHK.TRANS64 P0, [R204+URZ], R95 ;  /* 0x0000005fcc0085a7 */ /* 0x000ea4000800007f */
[----:B--2---:R-:W-:Y:S05]  /*9060*/  @!P0 BRA `(.L_x_21) ;  /* 0xfffffffc00ec8947 */ /* 0x004fea000383ffff */
[----:B------:R-:W-:Y:S05]  /*9070*/  BRA `(.L_x_20) ;  /* 0xffffff8c002c7947 */ /* 0x000fea000383ffff */
.L_x_27:
[----:B0-----:R-:W-:-:S04]  /*9080*/  IMAD.U32 R24, RZ, RZ, UR13 ;  /* 0x0000000dff187e24 */ /* 0x001fc8000f8e00ff */
[----:B------:R0:W1:Y:S03]  /*9090*/  SYNCS.PHASECHK.TRANS64.TRYWAIT P0, [R24+URZ+0x8], R95 ;  /* 0x0000085f180075a7 */ /* 0x000066000800017f */
[----:B-1----:R-:W-:Y:S05]  /*90a0*/  @!P0 NANOSLEEP.SYNCS 0x989680 ;  /* 0x009896800000895d */ /* 0x002fea0003900000 */
[----:B------:R-:W1:Y:S02]  /*90b0*/  @!P0 SYNCS.PHASECHK.TRANS64 P0, [R24+URZ+0x8], R95 ;  /* 0x0000085f180085a7 */ /* 0x000e64000800007f */
[----:B-1----:R-:W-:Y:S05]  /*90c0*/  @!P0 BRA `(.L_x_27) ;  /* 0xfffffffc00ec8947 */ /* 0x002fea000383ffff */
[----:B------:R-:W-:Y:S05]  /*90d0*/  BRA `(.L_x_185) ;  /* 0xffffff9800547947 */ /* 0x000fea000383ffff */
.L_x_158:
[----:B------:R-:W-:Y:S01]  /*90e0*/  BSSY B1, `(.L_x_186) ;  /* 0x0000006000017945 */ /* 0x000fe20003800000 */
[----:B------:R-:W-:-:S07]  /*90f0*/  IMAD.MOV.U32 R10, RZ, RZ, -0x1 ;  /* 0xffffffffff0a7424 */ /* 0x000fce00078e00ff */
[----:B------:R-:W-:Y:S05]  /*9100*/  WARPSYNC.COLLECTIVE R10, `(.L_x_187) ;  /* 0x000000000a0c7348 */ /* 0x000fea0003c00000 */
[----:B------:R-:W-:Y:S02]  /*9110*/  ELECT P1, UR62, PT ;  /* 0x00000000003e782f */ /* 0x000fe40003820000 */
[----:B------:R-:W-:Y:S01]  /*9120*/  MOV R10, UR62 ;  /* 0x0000003e000a7c02 */ /* 0x000fe20008000f00 */
[----:B------:R-:W-:Y:S10]  /*9130*/  ENDCOLLECTIVE ;  /* 0x000000000000791b */ /* 0x000ff40003800000 */
.L_x_187:
[----:B------:R-:W-:Y:S05]  /*9140*/  BSYNC B1 ;  /* 0x0000000000017941 */ /* 0x000fea0003800000 */
.L_x_186:
[----:B------:R-:W-:Y:S05]  /*9150*/  BRA `(.L_x_188) ;  /* 0xffffffec00147947 */ /* 0x000fea000383ffff */
.L_x_161:
[----:B-1----:R1:W2:Y:S02]  /*9160*/  SYNCS.PHASECHK.TRANS64.TRYWAIT P1, [R18+URZ+0x50], R11 ;  /* 0x0000500b120075a7 */ /* 0x0022a4000802017f */
[----:B--2---:R-:W-:Y:S05]  /*9170*/  @!P1 NANOSLEEP.SYNCS 0x989680 ;  /* 0x009896800000995d */ /* 0x004fea0003900000 */
[----:B------:R-:W2:Y:S02]  /*9180*/  @!P1 SYNCS.PHASECHK.TRANS64 P1, [R18+URZ+0x50], R11 ;  /* 0x0000500b120095a7 */ /* 0x000ea4000802007f */
[----:B--2---:R-:W-:Y:S05]  /*9190*/  @!P1 BRA `(.L_x_161) ;  /* 0xfffffffc00f09947 */ /* 0x004fea000383ffff */
[----:B------:R-:W-:Y:S05]  /*91a0*/  BRA `(.L_x_189) ;  /* 0xffffffec004c7947 */ /* 0x000fea000383ffff */
.L_x_170:
[----:B------:R-:W-:Y:S01]  /*91b0*/  BSSY B0, `(.L_x_190) ;  /* 0x0000006000007945 */ /* 0x000fe20003800000 */
[----:B------:R-:W-:-:S07]  /*91c0*/  IMAD.MOV.U32 R10, RZ, RZ, -0x1 ;  /* 0xffffffffff0a7424 */ /* 0x000fce00078e00ff */
[----:B------:R-:W-:Y:S05]  /*91d0*/  WARPSYNC.COLLECTIVE R10, `(.L_x_191) ;  /* 0x000000000a0c7348 */ /* 0x000fea0003c00000 */
[----:B------:R-:W-:Y:S02]  /*91e0*/  ELECT P1, UR62, PT ;  /* 0x00000000003e782f */ /* 0x000fe40003820000 */
[----:B------:R-:W-:Y:S01]  /*91f0*/  MOV R10, UR62 ;  /* 0x0000003e000a7c02 */ /* 0x000fe20008000f00 */
[----:B------:R-:W-:Y:S10]  /*9200*/  ENDCOLLECTIVE ;  /* 0x000000000000791b */ /* 0x000ff40003800000 */
.L_x_191:
[----:B------:R-:W-:Y:S05]  /*9210*/  BSYNC B0 ;  /* 0x0000000000007941 */ /* 0x000fea0003800000 */
.L_x_190:
[----:B------:R-:W-:Y:S01]  /*9220*/  PLOP3.LUT P0, PT, P1, PT, PT, 0x80, 0x0 ;  /* 0x000000000000781c */ /* 0x000fe20000f0f070 */
[----:B------:R-:W-:-:S12]  /*9230*/  BRA `(.L_x_192) ;  /* 0xfffffff400d47947 */ /* 0x000fd8000383ffff */
.L_x_174:
[----:B0-----:R0:W1:Y:S02]  /*9240*/  SYNCS.PHASECHK.TRANS64.TRYWAIT P0, [R5+URZ], R2 ;  /* 0x00000002050075a7 */ /* 0x001064000800017f */
[----:B-1----:R-:W-:Y:S05]  /*9250*/  @!P0 NANOSLEEP.SYNCS 0x989680 ;  /* 0x009896800000895d */ /* 0x002fea0003900000 */
[----:B------:R-:W1:Y:S02]  /*9260*/  @!P0 SYNCS.PHASECHK.TRANS64 P0, [R5+URZ], R2 ;  /* 0x00000002050085a7 */ /* 0x000e64000800007f */
[----:B-1----:R-:W-:Y:S05]  /*9270*/  @!P0 BRA `(.L_x_174) ;  /* 0xfffffffc00f08947 */ /* 0x002fea000383ffff */
[----:B------:R-:W-:Y:S05]  /*9280*/  BRA `(.L_x_193) ;  /* 0xfffffff800147947 */ /* 0x000fea000383ffff */
.L_x_175:
[----:B0-----:R0:W1:Y:S02]  /*9290*/  SYNCS.PHASECHK.TRANS64.TRYWAIT P0, [R7+URZ], R4 ;  /* 0x00000004070075a7 */ /* 0x001064000800017f */
[----:B-1----:R-:W-:Y:S05]  /*92a0*/  @!P0 NANOSLEEP.SYNCS 0x989680 ;  /* 0x009896800000895d */ /* 0x002fea0003900000 */
[----:B------:R-:W1:Y:S02]  /*92b0*/  @!P0 SYNCS.PHASECHK.TRANS64 P0, [R7+URZ], R4 ;  /* 0x00000004070085a7 */ /* 0x000e64000800007f */
[----:B-1----:R-:W-:Y:S05]  /*92c0*/  @!P0 BRA `(.L_x_175) ;  /* 0xfffffffc00f08947 */ /* 0x002fea000383ffff */
[----:B------:R-:W-:Y:S05]  /*92d0*/  BRA `(.L_x_194) ;  /* 0xfffffff800247947 */ /* 0x000fea000383ffff */
.L_x_176:
[----:B0-----:R0:W1:Y:S02]  /*92e0*/  SYNCS.PHASECHK.TRANS64.TRYWAIT P0, [R6+URZ], R5 ;  /* 0x00000005060075a7 */ /* 0x001064000800017f */
[----:B-1----:R-:W-:Y:S05]  /*92f0*/  @!P0 NANOSLEEP.SYNCS 0x989680 ;  /* 0x009896800000895d */ /* 0x002fea0003900000 */
[----:B------:R-:W1:Y:S02]  /*9300*/  @!P0 SYNCS.PHASECHK.TRANS64 P0, [R6+URZ], R5 ;  /* 0x00000005060085a7 */ /* 0x000e64000800007f */
[----:B-1----:R-:W-:Y:S05]  /*9310*/  @!P0 BRA `(.L_x_176) ;  /* 0xfffffffc00f08947 */ /* 0x002fea000383ffff */
[----:B------:R-:W-:Y:S05]  /*9320*/  BRA `(.L_x_195) ;  /* 0xfffffff800347947 */ /* 0x000fea000383ffff */
.L_x_177:
[----:B0-----:R0:W1:Y:S02]  /*9330*/  SYNCS.PHASECHK.TRANS64.TRYWAIT P0, [R9+URZ], R4 ;  /* 0x00000004090075a7 */ /* 0x001064000800017f */
[----:B-1----:R-:W-:Y:S05]  /*9340*/  @!P0 NANOSLEEP.SYNCS 0x989680 ;  /* 0x009896800000895d */ /* 0x002fea0003900000 */
[----:B------:R-:W1:Y:S02]  /*9350*/  @!P0 SYNCS.PHASECHK.TRANS64 P0, [R9+URZ], R4 ;  /* 0x00000004090085a7 */ /* 0x000e64000800007f */
[----:B-1----:R-:W-:Y:S05]  /*9360*/  @!P0 BRA `(.L_x_177) ;  /* 0xfffffffc00f08947 */ /* 0x002fea000383ffff */
[----:B------:R-:W-:Y:S05]  /*9370*/  BRA `(.L_x_196) ;  /* 0xfffffff800447947 */ /* 0x000fea000383ffff */
.L_x_178:
[----:B0-----:R0:W1:Y:S02]  /*9380*/  SYNCS.PHASECHK.TRANS64.TRYWAIT P0, [R6+URZ], R5 ;  /* 0x00000005060075a7 */ /* 0x001064000800017f */
[----:B-1----:R-:W-:Y:S05]  /*9390*/  @!P0 NANOSLEEP.SYNCS 0x989680 ;  /* 0x009896800000895d */ /* 0x002fea0003900000 */
[----:B------:R-:W1:Y:S02]  /*93a0*/  @!P0 SYNCS.PHASECHK.TRANS64 P0, [R6+URZ], R5 ;  /* 0x00000005060085a7 */ /* 0x000e64000800007f */
[----:B-1----:R-:W-:Y:S05]  /*93b0*/  @!P0 BRA `(.L_x_178) ;  /* 0xfffffffc00f08947 */ /* 0x002fea000383ffff */
[----:B------:R-:W-:Y:S05]  /*93c0*/  BRA `(.L_x_197) ;  /* 0xfffffff800547947 */ /* 0x000fea000383ffff */
.L_x_179:
[----:B0-----:R0:W1:Y:S02]  /*93d0*/  SYNCS.PHASECHK.TRANS64.TRYWAIT P0, [R9+URZ], R4 ;  /* 0x00000004090075a7 */ /* 0x001064000800017f */
[----:B-1----:R-:W-:Y:S05]  /*93e0*/  @!P0 NANOSLEEP.SYNCS 0x989680 ;  /* 0x009896800000895d */ /* 0x002fea0003900000 */
[----:B------:R-:W1:Y:S02]  /*93f0*/  @!P0 SYNCS.PHASECHK.TRANS64 P0, [R9+URZ], R4 ;  /* 0x00000004090085a7 */ /* 0x000e64000800007f */
[----:B-1----:R-:W-:Y:S05]  /*9400*/  @!P0 BRA `(.L_x_179) ;  /* 0xfffffffc00f08947 */ /* 0x002fea000383ffff */
[----:B------:R-:W-:Y:S05]  /*9410*/  BRA `(.L_x_198) ;  /* 0xfffffff800647947 */ /* 0x000fea000383ffff */
.L_x_180:
[----:B0-----:R0:W1:Y:S02]  /*9420*/  SYNCS.PHASECHK.TRANS64.TRYWAIT P0, [R6+URZ], R5 ;  /* 0x00000005060075a7 */ /* 0x001064000800017f */
[----:B-1----:R-:W-:Y:S05]  /*9430*/  @!P0 NANOSLEEP.SYNCS 0x989680 ;  /* 0x009896800000895d */ /* 0x002fea0003900000 */
[----:B------:R-:W1:Y:S02]  /*9440*/  @!P0 SYNCS.PHASECHK.TRANS64 P0, [R6+URZ], R5 ;  /* 0x00000005060085a7 */ /* 0x000e64000800007f */
[----:B-1----:R-:W-:Y:S05]  /*9450*/  @!P0 BRA `(.L_x_180) ;  /* 0xfffffffc00f08947 */ /* 0x002fea000383ffff */
[----:B------:R-:W-:Y:S05]  /*9460*/  BRA `(.L_x_199) ;  /* 0xfffffff800747947 */ /* 0x000fea000383ffff */
.L_x_181:
[----:B0-----:R0:W1:Y:S02]  /*9470*/  SYNCS.PHASECHK.TRANS64.TRYWAIT P0, [R9+URZ], R4 ;  /* 0x00000004090075a7 */ /* 0x001064000800017f */
[----:B-1----:R-:W-:Y:S05]  /*9480*/  @!P0 NANOSLEEP.SYNCS 0x989680 ;  /* 0x009896800000895d */ /* 0x002fea0003900000 */
[----:B------:R-:W1:Y:S02]  /*9490*/  @!P0 SYNCS.PHASECHK.TRANS64 P0, [R9+URZ], R4 ;  /* 0x00000004090085a7 */ /* 0x000e64000800007f */
[----:B-1----:R-:W-:Y:S05]  /*94a0*/  @!P0 BRA `(.L_x_181) ;  /* 0xfffffffc00f08947 */ /* 0x002fea000383ffff */
[----:B------:R-:W-:Y:S05]  /*94b0*/  BRA `(.L_x_200) ;  /* 0xfffffff800847947 */ /* 0x000fea000383ffff */
.L_x_182:
[----:B0-----:R0:W1:Y:S02]  /*94c0*/  SYNCS.PHASECHK.TRANS64.TRYWAIT P0, [R6+URZ], R5 ;  /* 0x00000005060075a7 */ /* 0x001064000800017f */
[----:B-1----:R-:W-:Y:S05]  /*94d0*/  @!P0 NANOSLEEP.SYNCS 0x989680 ;  /* 0x009896800000895d */ /* 0x002fea0003900000 */
[----:B------:R-:W1:Y:S02]  /*94e0*/  @!P0 SYNCS.PHASECHK.TRANS64 P0, [R6+URZ], R5 ;  /* 0x00000005060085a7 */ /* 0x000e64000800007f */
[----:B-1----:R-:W-:Y:S05]  /*94f0*/  @!P0 BRA `(.L_x_182) ;  /* 0xfffffffc00f08947 */ /* 0x002fea000383ffff */
[----:B------:R-:W-:Y:S05]  /*9500*/  BRA `(.L_x_201) ;  /* 0xfffffff8008c7947 */ /* 0x000fea000383ffff */
.L_x_202:
[----:B------:R-:W-:-:S00]  /*9510*/  BRA `(.L_x_202) ;  /* 0xfffffffc00fc7947 */ /* 0x000fc0000383ffff */
[----:B------:R-:W-:-:S00]  /*9520*/  NOP ;  /* 0x0000000000007918 */ /* 0x000fc00000000000 */
        /* <DEDUP_REMOVED lines=13> */
.L_x_203:


//--------------------- .nv.shared._ZN7cutlass13device_kernelINS_4gemm6kernel13GemmUniversalIN4cute5tupleIJiiiiEEENS1_10collective13CollectiveMmaINS1_43MainloopSm90TmaGmmaWarpSpecializedSparseFP8ILi10ENS5_IJNS4_1CILi1EEESB_SB_EEENS1_32KernelTmaWarpSpecializedPingpongEEENS5_IJNSA_ILi64EEENSA_ILi128EEESG_EEENS_12float_e4m3_tENS5_IJNS4_6LayoutINS5_IJiNS5_IJNSA_ILi2EEEiEEEiEEENS5_IJlNS5_IJSB_SK_EEElEEEEENSJ_INS5_IJNS5_IJSF_iEEENS5_IJSG_iEEEiEEENS5_IJNS5_IJSG_NSA_ILi8192EEEEEENS5_IJSB_lEEElEEEEEEEESI_NS5_IJlSB_lEEENS4_8TiledMMAINS4_8MMA_AtomIJNS4_4SM904GMMA6SPARSE32GMMA_64x128x64_F32E4M3E4M3_SS_TNILNS13_7ScaleInE1ELS16_1ELNS13_9SparseSelE0EEEEEENSJ_ISC_NS5_IJNSA_ILi0EEES1A_S1A_EEEEENS5_IJNS4_10UnderscoreES1D_S1D_EEEEENS4_13SM90_TMA_LOADENS4_14ComposedLayoutINS4_7SwizzleILi2ELi4ELi3EEENS4_25smem_sparse_ptr_flag_bitsILi2ELi8EEENSJ_INS5_IJNS5_IJSB_NSA_ILi8EEEEEENS5_IJSK_SF_EEEEEENS5_IJNS5_IJS1A_SG_EEESN_EEEEEEEvNS4_8identityES1G_NS1H_INS1I_ILi3ELi4ELi3EEENS4_18smem_ptr_flag_bitsILi8EEENSJ_INS5_IJS1M_SG_EEENS5_IJSG_SB_EEEEEEEvS1U_EENS_8epilogue10collective6detail29Sm90TmaWarpSpecializedAdapterINS24_15DefaultEpilogueIfNS5_IJSB_llEEES28_NS23_6thread17LinearCombinationIfLi1EffLNS29_9ScaleType4KindE0ELNS_15FloatRoundStyleE2EfEENS1_15EpilogueDefaultEEEEEvvEEEEvNT_6ParamsE --------------------------
	.section	.nv.shared._ZN7cutlass13device_kernelINS_4gemm6kernel13GemmUniversalIN4cute5tupleIJiiiiEEENS1_10collective13CollectiveMmaINS1_43MainloopSm90TmaGmmaWarpSpecializedSparseFP8ILi10ENS5_IJNS4_1CILi1EEESB_SB_EEENS1_32KernelTmaWarpSpecializedPingpongEEENS5_IJNSA_ILi64EEENSA_ILi128EEESG_EEENS_12float_e4m3_tENS5_IJNS4_6LayoutINS5_IJiNS5_IJNSA_ILi2EEEiEEEiEEENS5_IJlNS5_IJSB_SK_EEElEEEEENSJ_INS5_IJNS5_IJSF_iEEENS5_IJSG_iEEEiEEENS5_IJNS5_IJSG_NSA_ILi8192EEEEEENS5_IJSB_lEEElEEEEEEEESI_NS5_IJlSB_lEEENS4_8TiledMMAINS4_8MMA_AtomIJNS4_4SM904GMMA6SPARSE32GMMA_64x128x64_F32E4M3E4M3_SS_TNILNS13_7ScaleInE1ELS16_1ELNS13_9SparseSelE0EEEEEENSJ_ISC_NS5_IJNSA_ILi0EEES1A_S1A_EEEEENS5_IJNS4_10UnderscoreES1D_S1D_EEEEENS4_13SM90_TMA_LOADENS4_14ComposedLayoutINS4_7SwizzleILi2ELi4ELi3EEENS4_25smem_sparse_ptr_flag_bitsILi2ELi8EEENSJ_INS5_IJNS5_IJSB_NSA_ILi8EEEEEENS5_IJSK_SF_EEEEEENS5_IJNS5_IJS1A_SG_EEESN_EEEEEEEvNS4_8identityES1G_NS1H_INS1I_ILi3ELi4ELi3EEENS4_18smem_ptr_flag_bitsILi8EEENSJ_INS5_IJS1M_SG_EEENS5_IJSG_SB_EEEEEEEvS1U_EENS_8epilogue10collective6detail29Sm90TmaWarpSpecializedAdapterINS24_15DefaultEpilogueIfNS5_IJSB_llEEES28_NS23_6thread17LinearCombinationIfLi1EffLNS29_9ScaleType4KindE0ELNS_15FloatRoundStyleE2EfEENS1_15EpilogueDefaultEEEEEvvEEEEvNT_6ParamsE,"aw",@nobits
	.sectionflags	@""
	.align	16
	.zero		1024


//--------------------- .nv.shared.reserved.0     --------------------------
	.section	.nv.shared.reserved.0,"aw",@nobits
	.weak		__nv_reservedSMEM_offset_0_alias
	.size		__nv_reservedSMEM_offset_0_alias, 0, 0
	.other		__nv_reservedSMEM_offset_0_alias,@"STO_CUDA_RESERVED_SHARED STV_DEFAULT"
__nv_reservedSMEM_offset_0_alias:
	.zero		0


//--------------------- .nv.global                --------------------------
	.section	.nv.global,"aw",@nobits
.nv.global:
	.type		_ZN39_INTERNAL_6c1f4c0d_4_k_cu_b0df20e2_27964cute1_E,@object
	.size		_ZN39_INTERNAL_6c1f4c0d_4_k_cu_b0df20e2_27964cute1_E,(_ZN39_INTERNAL_6c1f4c0d_4_k_cu_b0df20e2_27964cuda3std3__45__cpo6cbeginE - _ZN39_INTERNAL_6c1f4c0d_4_k_cu_b0df20e2_27964cute1_E)
_ZN39_INTERNAL_6c1f4c0d_4_k_cu_b0df20e2_27964cute1_E:
	.zero		1
	.type		_ZN39_INTERNAL_6c1f4c0d_4_k_cu_b0df20e2_27964cuda3std3__45__cpo6cbeginE,@object
	.size		_ZN39_INTERNAL_6c1f4c0d_4_k_cu_b0df20e2_27964cuda3std3__45__cpo6cbeginE,(_ZN39_INTERNAL_6c1f4c0d_4_k_cu_b0df20e2_27964cuda3std3__48in_placeE - _ZN39_INTERNAL_6c1f4c0d_4_k_cu_b0df20e2_27964cuda3std3__45__cpo6cbeginE)
_ZN39_INTERNAL_6c1f4c0d_4_k_cu_b0df20e2_27964cuda3std3__45__cpo6cbeginE:
	.zero		1
	.type		_ZN39_INTERNAL_6c1f4c0d_4_k_cu_b0df20e2_27964cuda3std3__48in_placeE,@object
	.size		_ZN39_INTERNAL_6c1f4c0d_4_k_cu_b0df20e2_27964cuda3std3__48in_placeE,(_ZN39_INTERNAL_6c1f4c0d_4_k_cu_b0df20e2_27964cuda3std6ranges3__45__cpo9iter_moveE - _ZN39_INTERNAL_6c1f4c0d_4_k_cu_b0df20e2_27964cuda3std3__48in_placeE)
_ZN39_INTERNAL_6c1f4c0d_4_k_cu_b0df20e2_27964cuda3std3__48in_placeE:
	.zero		1
	.type		_ZN39_INTERNAL_6c1f4c0d_4_k_cu_b0df20e2_27964cuda3std6ranges3__45__cpo9iter_moveE,@object
	.size		_ZN39_INTERNAL_6c1f4c0d_4_k_cu_b0df20e2_27964cuda3std6ranges3__45__cpo9iter_moveE,(_ZN39_INTERNAL_6c1f4c0d_4_k_cu_b0df20e2_27964cuda3std3__45__cpo5beginE - _ZN39_INTERNAL_6c1f4c0d_4_k_cu_b0df20e2_27964cuda3std6ranges3__45__cpo9iter_moveE)
_ZN39_INTERNAL_6c1f4c0d_4_k_cu_b0df20e2_27964cuda3std6ranges3__45__cpo9iter_moveE:
	.zero		1
	.type		_ZN39_INTERNAL_6c1f4c0d_4_k_cu_b0df20e2_27964cuda3std3__45__cpo5beginE,@object
	.size		_ZN39_INTERNAL_6c1f4c0d_4_k_cu_b0df20e2_27964cuda3std3__45__cpo5beginE,(_ZN39_INTERNAL_6c1f4c0d_4_k_cu_b0df20e2_27964cuda3std3__441_GLOBAL__N__6c1f4c0d_4_k_cu_b0df20e2_27966ignoreE - _ZN39_INTERNAL_6c1f4c0d_4_k_cu_b0df20e2_27964cuda3std3__45__cpo5beginE)
_ZN39_INTERNAL_6c1f4c0d_4_k_cu_b0df20e2_27964cuda3std3__45__cpo5beginE:
	.zero		1
	.type		_ZN39_INTERNAL_6c1f4c0d_4_k_cu_b0df20e2_27964cuda3std3__441_GLOBAL__N__6c1f4c0d_4_k_cu_b0df20e2_27966ignoreE,@object
	.size		_ZN39_INTERNAL_6c1f4c0d_4_k_cu_b0df20e2_27964cuda3std3__441_GLOBAL__N__6c1f4c0d_4_k_cu_b0df20e2_27966ignoreE,(_ZN39_INTERNAL_6c1f4c0d_4_k_cu_b0df20e2_27964cute7productE - _ZN39_INTERNAL_6c1f4c0d_4_k_cu_b0df20e2_27964cuda3std3__441_GLOBAL__N__6c1f4c0d_4_k_cu_b0df20e2_27966ignoreE)
_ZN39_INTERNAL_6c1f4c0d_4_k_cu_b0df20e2_27964cuda3std3__441_GLOBAL__N__6c1f4c0d_4_k_cu_b0df20e2_27966ignoreE:
	.zero		1
	.type		_ZN39_INTERNAL_6c1f4c0d_4_k_cu_b0df20e2_27964cute7productE,@object
	.size		_ZN39_INTERNAL_6c1f4c0d_4_k_cu_b0df20e2_27964cute7productE,(_ZN39_INTERNAL_6c1f4c0d_4_k_cu_b0df20e2_27964cuda3std3__45__cpo3endE - _ZN39_INTERNAL_6c1f4c0d_4_k_cu_b0df20e2_27964cute7productE)
_ZN39_INTERNAL_6c1f4c0d_4_k_cu_b0df20e2_27964cute7productE:
	.zero		1
	.type		_ZN39_INTERNAL_6c1f4c0d_4_k_cu_b0df20e2_27964cuda3std3__45__cpo3endE,@object
	.size		_ZN39_INTERNAL_6c1f4c0d_4_k_cu_b0df20e2_27964cuda3std3__45__cpo3endE,(_ZN39_INTERNAL_6c1f4c0d_4_k_cu_b0df20e2_27964cuda3std3__419piecewise_constructE - _ZN39_INTERNAL_6c1f4c0d_4_k_cu_b0df20e2_27964cuda3std3__45__cpo3endE)
_ZN39_INTERNAL_6c1f4c0d_4_k_cu_b0df20e2_27964cuda3std3__45__cpo3endE:
	.zero		1
	.type		_ZN39_INTERNAL_6c1f4c0d_4_k_cu_b0df20e2_27964cuda3std3__419piecewise_constructE,@object
	.size		_ZN39_INTERNAL_6c1f4c0d_4_k_cu_b0df20e2_27964cuda3std3__419piecewise_constructE,(_ZN39_INTERNAL_6c1f4c0d_4_k_cu_b0df20e2_27964cuda3std3__45__cpo4cendE - _ZN39_INTERNAL_6c1f4c0d_4_k_cu_b0df20e2_27964cuda3std3__419piecewise_constructE)
_ZN39_INTERNAL_6c1f4c0d_4_k_cu_b0df20e2_27964cuda3std3__419piecewise_constructE:
	.zero		1
	.type		_ZN39_INTERNAL_6c1f4c0d_4_k_cu_b0df20e2_27964cuda3std3__45__cpo4cendE,@object
	.size		_ZN39_INTERNAL_6c1f4c0d_4_k_cu_b0df20e2_27964cuda3std3__45__cpo4cendE,(_ZN39_INTERNAL_6c1f4c0d_4_k_cu_b0df20e2_27964cuda3std6ranges3__45__cpo4swapE - _ZN39_INTERNAL_6c1f4c0d_4_k_cu_b0df20e2_27964cuda3std3__45__cpo4cendE)
_ZN39_INTERNAL_6c1f4c0d_4_k_cu_b0df20e2_27964cuda3std3__45__cpo4cendE:
	.zero		1
	.type		_ZN39_INTERNAL_6c1f4c0d_4_k_cu_b0df20e2_27964cuda3std6ranges3__45__cpo4swapE,@object
	.size		_ZN39_INTERNAL_6c1f4c0d_4_k_cu_b0df20e2_27964cuda3std6ranges3__45__cpo4swapE,(.L_7 - _ZN39_INTERNAL_6c1f4c0d_4_k_cu_b0df20e2_27964cuda3std6ranges3__45__cpo4swapE)
_ZN39_INTERNAL_6c1f4c0d_4_k_cu_b0df20e2_27964cuda3std6ranges3__45__cpo4swapE:
	.zero		1
.L_7:


//--------------------- .nv.constant0._ZN7cutlass13device_kernelINS_4gemm6kernel13GemmUniversalIN4cute5tupleIJiiiiEEENS1_10collective13CollectiveMmaINS1_43MainloopSm90TmaGmmaWarpSpecializedSparseFP8ILi10ENS5_IJNS4_1CILi1EEESB_SB_EEENS1_32KernelTmaWarpSpecializedPingpongEEENS5_IJNSA_ILi64EEENSA_ILi128EEESG_EEENS_12float_e4m3_tENS5_IJNS4_6LayoutINS5_IJiNS5_IJNSA_ILi2EEEiEEEiEEENS5_IJlNS5_IJSB_SK_EEElEEEEENSJ_INS5_IJNS5_IJSF_iEEENS5_IJSG_iEEEiEEENS5_IJNS5_IJSG_NSA_ILi8192EEEEEENS5_IJSB_lEEElEEEEEEEESI_NS5_IJlSB_lEEENS4_8TiledMMAINS4_8MMA_AtomIJNS4_4SM904GMMA6SPARSE32GMMA_64x128x64_F32E4M3E4M3_SS_TNILNS13_7ScaleInE1ELS16_1ELNS13_9SparseSelE0EEEEEENSJ_ISC_NS5_IJNSA_ILi0EEES1A_S1A_EEEEENS5_IJNS4_10UnderscoreES1D_S1D_EEEEENS4_13SM90_TMA_LOADENS4_14ComposedLayoutINS4_7SwizzleILi2ELi4ELi3EEENS4_25smem_sparse_ptr_flag_bitsILi2ELi8EEENSJ_INS5_IJNS5_IJSB_NSA_ILi8EEEEEENS5_IJSK_SF_EEEEEENS5_IJNS5_IJS1A_SG_EEESN_EEEEEEEvNS4_8identityES1G_NS1H_INS1I_ILi3ELi4ELi3EEENS4_18smem_ptr_flag_bitsILi8EEENSJ_INS5_IJS1M_SG_EEENS5_IJSG_SB_EEEEEEEvS1U_EENS_8epilogue10collective6detail29Sm90TmaWarpSpecializedAdapterINS24_15DefaultEpilogueIfNS5_IJSB_llEEES28_NS23_6thread17LinearCombinationIfLi1EffLNS29_9ScaleType4KindE0ELNS_15FloatRoundStyleE2EfEENS1_15EpilogueDefaultEEEEEvvEEEEvNT_6ParamsE --------------------------
	.section	.nv.constant0._ZN7cutlass13device_kernelINS_4gemm6kernel13GemmUniversalIN4cute5tupleIJiiiiEEENS1_10collective13CollectiveMmaINS1_43MainloopSm90TmaGmmaWarpSpecializedSparseFP8ILi10ENS5_IJNS4_1CILi1EEESB_SB_EEENS1_32KernelTmaWarpSpecializedPingpongEEENS5_IJNSA_ILi64EEENSA_ILi128EEESG_EEENS_12float_e4m3_tENS5_IJNS4_6LayoutINS5_IJiNS5_IJNSA_ILi2EEEiEEEiEEENS5_IJlNS5_IJSB_SK_EEElEEEEENSJ_INS5_IJNS5_IJSF_iEEENS5_IJSG_iEEEiEEENS5_IJNS5_IJSG_NSA_ILi8192EEEEEENS5_IJSB_lEEElEEEEEEEESI_NS5_IJlSB_lEEENS4_8TiledMMAINS4_8MMA_AtomIJNS4_4SM904GMMA6SPARSE32GMMA_64x128x64_F32E4M3E4M3_SS_TNILNS13_7ScaleInE1ELS16_1ELNS13_9SparseSelE0EEEEEENSJ_ISC_NS5_IJNSA_ILi0EEES1A_S1A_EEEEENS5_IJNS4_10UnderscoreES1D_S1D_EEEEENS4_13SM90_TMA_LOADENS4_14ComposedLayoutINS4_7SwizzleILi2ELi4ELi3EEENS4_25smem_sparse_ptr_flag_bitsILi2ELi8EEENSJ_INS5_IJNS5_IJSB_NSA_ILi8EEEEEENS5_IJSK_SF_EEEEEENS5_IJNS5_IJS1A_SG_EEESN_EEEEEEEvNS4_8identityES1G_NS1H_INS1I_ILi3ELi4ELi3EEENS4_18smem_ptr_flag_bitsILi8EEENSJ_INS5_IJS1M_SG_EEENS5_IJSG_SB_EEEEEEEvS1U_EENS_8epilogue10collective6detail29Sm90TmaWarpSpecializedAdapterINS24_15DefaultEpilogueIfNS5_IJSB_llEEES28_NS23_6thread17LinearCombinationIfLi1EffLNS29_9ScaleType4KindE0ELNS_15FloatRoundStyleE2EfEENS1_15EpilogueDefaultEEEEEvvEEEEvNT_6ParamsE,"a",@progbits
	.sectionflags	@""
	.align	4
.nv.constant0._ZN7cutlass13device_kernelINS_4gemm6kernel13GemmUniversalIN4cute5tupleIJiiiiEEENS1_10collective13CollectiveMmaINS1_43MainloopSm90TmaGmmaWarpSpecializedSparseFP8ILi10ENS5_IJNS4_1CILi1EEESB_SB_EEENS1_32KernelTmaWarpSpecializedPingpongEEENS5_IJNSA_ILi64EEENSA_ILi128EEESG_EEENS_12float_e4m3_tENS5_IJNS4_6LayoutINS5_IJiNS5_IJNSA_ILi2EEEiEEEiEEENS5_IJlNS5_IJSB_SK_EEElEEEEENSJ_INS5_IJNS5_IJSF_iEEENS5_IJSG_iEEEiEEENS5_IJNS5_IJSG_NSA_ILi8192EEEEEENS5_IJSB_lEEElEEEEEEEESI_NS5_IJlSB_lEEENS4_8TiledMMAINS4_8MMA_AtomIJNS4_4SM904GMMA6SPARSE32GMMA_64x128x64_F32E4M3E4M3_SS_TNILNS13_7ScaleInE1ELS16_1ELNS13_9SparseSelE0EEEEEENSJ_ISC_NS5_IJNSA_ILi0EEES1A_S1A_EEEEENS5_IJNS4_10UnderscoreES1D_S1D_EEEEENS4_13SM90_TMA_LOADENS4_14ComposedLayoutINS4_7SwizzleILi2ELi4ELi3EEENS4_25smem_sparse_ptr_flag_bitsILi2ELi8EEENSJ_INS5_IJNS5_IJSB_NSA_ILi8EEEEEENS5_IJSK_SF_EEEEEENS5_IJNS5_IJS1A_SG_EEESN_EEEEEEEvNS4_8identityES1G_NS1H_INS1I_ILi3ELi4ELi3EEENS4_18smem_ptr_flag_bitsILi8EEENSJ_INS5_IJS1M_SG_EEENS5_IJSG_SB_EEEEEEEvS1U_EENS_8epilogue10collective6detail29Sm90TmaWarpSpecializedAdapterINS24_15DefaultEpilogueIfNS5_IJSB_llEEES28_NS23_6thread17LinearCombinationIfLi1EffLNS29_9ScaleType4KindE0ELNS_15FloatRoundStyleE2EfEENS1_15EpilogueDefaultEEEEEvvEEEEvNT_6ParamsE:
	.zero		1920


//--------------------- SYMBOLS --------------------------

	.type		.nv.reservedSmem.offset0,@object
	.size		.nv.reservedSmem.offset0,0x4
